	.headerflags	@"EF_CUDA_TEXMODE_UNIFIED EF_CUDA_64BIT_ADDRESS EF_CUDA_ACCELERATORS EF_CUDA_SM90 EF_CUDA_VIRTUAL_SM(EF_CUDA_SM90)"
	.elftype	@"ET_EXEC"


//--------------------- .nv.info                  --------------------------
	.section	.nv.info,"",@"SHT_CUDA_INFO"
	.align	4


	//----- nvinfo : EIATTR_REGCOUNT
	.align		4
        /*0000*/ 	.byte	0x04, 0x2f
        /*0002*/ 	.short	(.L_1 - .L_0)
	.align		4
.L_0:
        /*0004*/ 	.word	index@(triton_mm)
        /*0008*/ 	.word	0x00000048


	//----- nvinfo : EIATTR_MIN_STACK_SIZE
	.align		4
.L_1:
        /*000c*/ 	.byte	0x04, 0x12
        /*000e*/ 	.short	(.L_3 - .L_2)
	.align		4
.L_2:
        /*0010*/ 	.word	index@(triton_mm)
        /*0014*/ 	.word	0x00000000


	//----- nvinfo : EIATTR_FRAME_SIZE
	.align		4
.L_3:
        /*0018*/ 	.byte	0x04, 0x11
        /*001a*/ 	.short	(.L_5 - .L_4)
	.align		4
.L_4:
        /*001c*/ 	.word	index@(triton_mm)
        /*0020*/ 	.word	0x00000000


	//----- nvinfo : EIATTR_MIN_STACK_SIZE
	.align		4
.L_5:
        /*0024*/ 	.byte	0x04, 0x12
        /*0026*/ 	.short	(.L_7 - .L_6)
	.align		4
.L_6:
        /*0028*/ 	.word	index@(triton_mm)
        /*002c*/ 	.word	0x00000000
.L_7:


//--------------------- .nv.info.triton_mm        --------------------------
	.section	.nv.info.triton_mm,"",@"SHT_CUDA_INFO"
	.sectionflags	@""
	.align	4


	//----- nvinfo : EIATTR_CUDA_API_VERSION
	.align		4
        /*0000*/ 	.byte	0x04, 0x37
        /*0002*/ 	.short	(.L_9 - .L_8)
.L_8:
        /*0004*/ 	.word	0x0000007c


	//----- nvinfo : EIATTR_KPARAM_INFO
	.align		4
.L_9:
        /*0008*/ 	.byte	0x04, 0x17
        /*000a*/ 	.short	(.L_11 - .L_10)
.L_10:
        /*000c*/ 	.word	0x00000000
        /*0010*/ 	.short	0x0003
        /*0012*/ 	.short	0x0018
        /*0014*/ 	.byte	0x00, 0xf0, 0x11, 0x00


	//----- nvinfo : EIATTR_KPARAM_INFO
	.align		4
.L_11:
        /*0018*/ 	.byte	0x04, 0x17
        /*001a*/ 	.short	(.L_13 - .L_12)
.L_12:
        /*001c*/ 	.word	0x00000000
        /*0020*/ 	.short	0x0002
        /*0022*/ 	.short	0x0010
        /*0024*/ 	.byte	0x00, 0xf0, 0x21, 0x00


	//----- nvinfo : EIATTR_KPARAM_INFO
	.align		4
.L_13:
        /*0028*/ 	.byte	0x04, 0x17
        /*002a*/ 	.short	(.L_15 - .L_14)
.L_14:
        /*002c*/ 	.word	0x00000000
        /*0030*/ 	.short	0x0001
        /*0032*/ 	.short	0x0008
        /*0034*/ 	.byte	0x00, 0xf0, 0x21, 0x00


	//----- nvinfo : EIATTR_KPARAM_INFO
	.align		4
.L_15:
        /*0038*/ 	.byte	0x04, 0x17
        /*003a*/ 	.short	(.L_17 - .L_16)
.L_16:
        /*003c*/ 	.word	0x00000000
        /*0040*/ 	.short	0x0000
        /*0042*/ 	.short	0x0000
        /*0044*/ 	.byte	0x00, 0xf0, 0x21, 0x00


	//----- nvinfo : EIATTR_SPARSE_MMA_MASK
	.align		4
.L_17:
        /*0048*/ 	.byte	0x03, 0x50
        /*004a*/ 	.short	0x0000


	//----- nvinfo : EIATTR_MAXREG_COUNT
	.align		4
        /*004c*/ 	.byte	0x03, 0x1b
        /*004e*/ 	.short	0x00ff


	//----- nvinfo : EIATTR_COOP_GROUP_MASK_REGIDS
	.align		4
        /*0050*/ 	.byte	0x04, 0x29
        /*0052*/ 	.short	(.L_19 - .L_18)


	//   ....[0]....
.L_18:
        /*0054*/ 	.word	0xffffffff


	//----- nvinfo : EIATTR_COOP_GROUP_INSTR_OFFSETS
	.align		4
.L_19:
        /*0058*/ 	.byte	0x04, 0x28
        /*005a*/ 	.short	(.L_21 - .L_20)


	//   ....[0]....
.L_20:
        /*005c*/ 	.word	0x000019f0


	//----- nvinfo : EIATTR_EXIT_INSTR_OFFSETS
	.align		4
.L_21:
        /*0060*/ 	.byte	0x04, 0x1c
        /*0062*/ 	.short	(.L_23 - .L_22)


	//   ....[0]....
.L_22:
        /*0064*/ 	.word	0x00000050


	//   ....[1]....
        /*0068*/ 	.word	0x000024f0


	//   ....[2]....
        /*006c*/ 	.word	0x00002540


	//----- nvinfo : EIATTR_MAX_THREADS
	.align		4
.L_23:
        /*0070*/ 	.byte	0x04, 0x05
        /*0072*/ 	.short	(.L_25 - .L_24)
.L_24:
        /*0074*/ 	.word	0x00000080
        /*0078*/ 	.word	0x00000001
        /*007c*/ 	.word	0x00000001


	//----- nvinfo : EIATTR_CBANK_PARAM_SIZE
	.align		4
.L_25:
        /*0080*/ 	.byte	0x03, 0x19
        /*0082*/ 	.short	0x001c


	//----- nvinfo : EIATTR_PARAM_CBANK
	.align		4
        /*0084*/ 	.byte	0x04, 0x0a
        /*0086*/ 	.short	(.L_27 - .L_26)
	.align		4
.L_26:
        /*0088*/ 	.word	index@(.nv.constant0.triton_mm)
        /*008c*/ 	.short	0x0210
        /*008e*/ 	.short	0x001c


	//----- nvinfo : EIATTR_SW_WAR
	.align		4
.L_27:
        /*0090*/ 	.byte	0x04, 0x36
        /*0092*/ 	.short	(.L_29 - .L_28)
.L_28:
        /*0094*/ 	.word	0x00000008
.L_29:


//--------------------- .nv.callgraph             --------------------------
	.section	.nv.callgraph,"",@"SHT_CUDA_CALLGRAPH"
	.align	4
	.sectionentsize	8
	.align		4
        /*0000*/ 	.word	0x00000000
	.align		4
        /*0004*/ 	.word	0xffffffff
	.align		4
        /*0008*/ 	.word	0x00000000
	.align		4
        /*000c*/ 	.word	0xfffffffe
	.align		4
        /*0010*/ 	.word	0x00000000
	.align		4
        /*0014*/ 	.word	0xfffffffd
	.align		4
        /*0018*/ 	.word	0x00000000
	.align		4
        /*001c*/ 	.word	0xfffffffc


//--------------------- .text.triton_mm           --------------------------
	.section	.text.triton_mm,"ax",@progbits
	.sectionflags	@"SHF_BARRIERS=1"
	.align	128
        .global         triton_mm
        .type           triton_mm,@function
        .size           triton_mm,(.L_x_2 - triton_mm)
        .other          triton_mm,@"STO_CUDA_ENTRY STV_DEFAULT"
triton_mm:
.text.triton_mm:
[----:B------:R-:W1:Y:S02]  /*0000*/  LDC R1, c[0x0][0x28] ;  /* 0x00000a00ff017b82 */ /* 0x000e640000000800 */
[----:B------:R-:W2:Y:S01]  /*0010*/  LDC R11, c[0x0][0x228] ;  /* 0x00008a00ff0b7b82 */ /* 0x000ea20000000800 */
[----:B------:R-:W-:-:S04]  /*0020*/  IMAD.MOV.U32 R0, RZ, RZ, 0xc00 ;  /* 0x00000c00ff007424 */ /* 0x000fc800078e00ff */
[----:B--2---:R-:W-:-:S05]  /*0030*/  IMAD R0, R11, R0, 0xc00000 ;  /* 0x00c000000b007424 */ /* 0x004fca00078e0200 */
[----:B------:R-:W-:-:S13]  /*0040*/  ISETP.NE.AND P0, PT, R0, RZ, PT ;  /* 0x000000ff0000720c */ /* 0x000fda0003f05270 */
[----:B------:R-:W-:Y:S05]  /*0050*/  @!P0 EXIT ;  /* 0x000000000000894d */ /* 0x000fea0003800000 */
[----:B------:R-:W2:Y:S01]  /*0060*/  S2R R10, SR_CTAID.X ;  /* 0x00000000000a7919 */ /* 0x000ea20000002500 */
[----:B------:R-:W-:Y:S01]  /*0070*/  VIADD R0, R11, 0x103f ;  /* 0x0000103f0b007836 */ /* 0x000fe20000000000 */
[----:B------:R-:W3:Y:S01]  /*0080*/  S2UR UR4, SR_CgaCtaId ;  /* 0x00000000000479c3 */ /* 0x000ee20000008800 */
[----:B------:R-:W-:Y:S01]  /*0090*/  UMOV UR10, 0x400 ;  /* 0x00000400000a7882 */ /* 0x000fe20000000000 */
[----:B------:R-:W-:Y:S01]  /*00a0*/  ULDC.64 UR14, c[0x0][0x208] ;  /* 0x00008200000e7ab9 */ /* 0x000fe20000000a00 */
[----:B------:R-:W-:Y:S01]  /*00b0*/  UMOV UR12, 0x3 ;  /* 0x00000003000c7882 */ /* 0x000fe20000000000 */
[----:B------:R-:W-:Y:S01]  /*00c0*/  SHF.R.S32.HI R3, RZ, 0x1f, R0 ;  /* 0x0000001fff037819 */ /* 0x000fe20000011400 */
[----:B------:R-:W-:Y:S01]  /*00d0*/  UMOV UR11, 0xffffffff ;  /* 0xffffffff000b7882 */ /* 0x000fe20000000000 */
[----:B------:R-:W-:Y:S01]  /*00e0*/  UMOV UR6, URZ ;  /* 0x0000003f00067c82 */ /* 0x000fe20008000000 */
[----:B------:R-:W-:Y:S01]  /*00f0*/  UMOV UR7, URZ ;  /* 0x0000003f00077c82 */ /* 0x000fe20008000000 */
[----:B------:R-:W-:Y:S01]  /*0100*/  LEA.HI R0, R3, R0, RZ, 0x6 ;  /* 0x0000000003007211 */ /* 0x000fe200078f30ff */
[----:B------:R-:W4:Y:S08]  /*0110*/  LDC.64 R56, c[0x0][0x210] ;  /* 0x00008400ff387b82 */ /* 0x000f300000000a00 */
[----:B------:R-:W5:Y:S01]  /*0120*/  LDC.64 R64, c[0x0][0x218] ;  /* 0x00008600ff407b82 */ /* 0x000f620000000a00 */
[----:B---3--:R-:W-:-:S04]  /*0130*/  UPRMT UR10, UR4, 0x654, UR10 ;  /* 0x00000654040a7896 */ /* 0x008fc8000800000a */
[----:B------:R-:W-:Y:S01]  /*0140*/  UIADD3 UR13, UR10, 0x14000, URZ ;  /* 0x000140000a0d7890 */ /* 0x000fe2000fffe03f */
[C---:B--2---:R-:W-:Y:S01]  /*0150*/  IMAD.HI R2, R10.reuse, 0x2aaaaaab, RZ ;  /* 0x2aaaaaab0a027827 */ /* 0x044fe200078e02ff */
[----:B------:R-:W-:-:S04]  /*0160*/  ISETP.GE.AND P1, PT, R10, RZ, PT ;  /* 0x000000ff0a00720c */ /* 0x000fc80003f26270 */
[----:B------:R-:W-:-:S04]  /*0170*/  SHF.R.U32.HI R5, RZ, 0x1f, R2 ;  /* 0x0000001fff057819 */ /* 0x000fc80000011602 */
[----:B------:R-:W-:Y:S01]  /*0180*/  LEA.HI.SX32 R5, R2, R5, 0x19 ;  /* 0x0000000502057211 */ /* 0x000fe200078fcaff */
[----:B------:R-:W-:-:S04]  /*0190*/  IMAD.MOV.U32 R2, RZ, RZ, RZ ;  /* 0x000000ffff027224 */ /* 0x000fc800078e00ff */
[----:B------:R-:W-:-:S05]  /*01a0*/  IMAD.SHL.U32 R7, R5, 0x8, RZ ;  /* 0x0000000805077824 */ /* 0x000fca00078e00ff */
[----:B------:R-:W-:-:S04]  /*01b0*/  LEA.HI.SX32 R0, R0, -R7, 0x1a ;  /* 0x8000000700007211 */ /* 0x000fc800078fd2ff */
[----:B------:R-:W-:Y:S02]  /*01c0*/  VIMNMX R6, R0, 0x8, PT ;  /* 0x0000000800067848 */ /* 0x000fe40003fe0100 */
[----:B------:R-:W2:Y:S02]  /*01d0*/  S2R R0, SR_TID.X ;  /* 0x0000000000007919 */ /* 0x000ea40000002100 */
[-C--:B------:R-:W-:Y:S02]  /*01e0*/  IABS R8, R6.reuse ;  /* 0x0000000600087213 */ /* 0x080fe40000000000 */
[----:B------:R-:W-:Y:S02]  /*01f0*/  IABS R12, R6 ;  /* 0x00000006000c7213 */ /* 0x000fe40000000000 */
[----:B------:R-:W3:Y:S03]  /*0200*/  I2F.RP R4, R8 ;  /* 0x0000000800047306 */ /* 0x000ee60000209400 */
[----:B------:R-:W-:-:S05]  /*0210*/  IMAD.MOV R12, RZ, RZ, -R12 ;  /* 0x000000ffff0c7224 */ /* 0x000fca00078e0a0c */
[----:B---3--:R-:W3:Y:S01]  /*0220*/  MUFU.RCP R4, R4 ;  /* 0x0000000400047308 */ /* 0x008ee20000001000 */
[----:B--2---:R-:W-:Y:S01]  /*0230*/  SHF.R.U32.HI R22, RZ, 0x4, R0 ;  /* 0x00000004ff167819 */ /* 0x004fe20000011600 */
[C---:B------:R-:W-:Y:S01]  /*0240*/  IMAD.SHL.U32 R67, R0.reuse, 0x8, RZ ;  /* 0x0000000800437824 */ /* 0x040fe200078e00ff */
[----:B------:R-:W-:Y:S01]  /*0250*/  LOP3.LUT R16, R0, 0x8, RZ, 0xc0, !PT ;  /* 0x0000000800107812 */ /* 0x000fe200078ec0ff */
[----:B---3--:R-:W-:Y:S01]  /*0260*/  VIADD R3, R4, 0xffffffe ;  /* 0x0ffffffe04037836 */ /* 0x008fe20000000000 */
[----:B------:R-:W-:Y:S02]  /*0270*/  IABS R4, R10 ;  /* 0x0000000a00047213 */ /* 0x000fe40000000000 */
[----:B------:R-:W-:Y:S01]  /*0280*/  SGXT.U32 R22, R22, 0x3 ;  /* 0x000000031616781a */ /* 0x000fe20000000000 */
[----:B------:R-:W-:Y:S01]  /*0290*/  IMAD.SHL.U32 R20, R16, 0x200, RZ ;  /* 0x0000020010147824 */ /* 0x000fe200078e00ff */
[----:B------:R-:W-:Y:S01]  /*02a0*/  LOP3.LUT R46, R67, 0x38, RZ, 0xc0, !PT ;  /* 0x00000038432e7812 */ /* 0x000fe200078ec0ff */
[----:B------:R-:W2:Y:S01]  /*02b0*/  F2I.FTZ.U32.TRUNC.NTZ R3, R3 ;  /* 0x0000000300037305 */ /* 0x000ea2000021f000 */
[C---:B------:R-:W-:Y:S01]  /*02c0*/  LOP3.LUT R17, R22.reuse, 0x38, RZ, 0xfc, !PT ;  /* 0x0000003816117812 */ /* 0x040fe200078efcff */
[----:B------:R-:W-:-:S02]  /*02d0*/  IMAD.SHL.U32 R24, R22, 0x8, RZ ;  /* 0x0000000816187824 */ /* 0x000fc400078e00ff */
[----:B------:R-:W-:-:S03]  /*02e0*/  IMAD.SHL.U32 R21, R22, 0x40, RZ ;  /* 0x0000004016157824 */ /* 0x000fc600078e00ff */
[----:B------:R-:W-:Y:S02]  /*02f0*/  LOP3.LUT R23, R24, 0x38, R67, 0x78, !PT ;  /* 0x0000003818177812 */ /* 0x000fe400078e7843 */
[----:B------:R-:W-:Y:S01]  /*0300*/  LOP3.LUT R24, RZ, R6, RZ, 0x33, !PT ;  /* 0x00000006ff187212 */ /* 0x000fe200078e33ff */
[----:B--2---:R-:W-:-:S04]  /*0310*/  IMAD.MOV R9, RZ, RZ, -R3 ;  /* 0x000000ffff097224 */ /* 0x004fc800078e0a03 */
[----:B------:R-:W-:-:S04]  /*0320*/  IMAD R9, R9, R8, RZ ;  /* 0x0000000809097224 */ /* 0x000fc800078e02ff */
[----:B------:R-:W-:-:S04]  /*0330*/  IMAD.HI.U32 R9, R3, R9, R2 ;  /* 0x0000000903097227 */ /* 0x000fc800078e0002 */
[----:B------:R-:W-:Y:S02]  /*0340*/  VIADD R2, R11, 0x1000 ;  /* 0x000010000b027836 */ /* 0x000fe40000000000 */
[----:B------:R-:W-:-:S03]  /*0350*/  IMAD.HI.U32 R3, R9, R4, RZ ;  /* 0x0000000409037227 */ /* 0x000fc600078e00ff */
[----:B------:R-:W-:Y:S01]  /*0360*/  IABS R18, R2 ;  /* 0x0000000200127213 */ /* 0x000fe20000000000 */
[----:B------:R-:W-:Y:S01]  /*0370*/  IMAD R11, R5, -0x300, R10 ;  /* 0xfffffd00050b7824 */ /* 0x000fe200078e020a */
[C---:B------:R-:W-:Y:S01]  /*0380*/  LOP3.LUT R10, R22.reuse, 0x20, RZ, 0xfc, !PT ;  /* 0x00000020160a7812 */ /* 0x040fe200078efcff */
[----:B------:R-:W-:Y:S01]  /*0390*/  IMAD R5, R3, R12, R4 ;  /* 0x0000000c03057224 */ /* 0x000fe200078e0204 */
[----:B------:R-:W2:Y:S01]  /*03a0*/  I2F.RP R19, R18 ;  /* 0x0000001200137306 */ /* 0x000ea20000209400 */
[----:B------:R-:W-:Y:S02]  /*03b0*/  LOP3.LUT R3, R22, 0x8, RZ, 0xfc, !PT ;  /* 0x0000000816037812 */ /* 0x000fe400078efcff */
[----:B------:R-:W-:Y:S02]  /*03c0*/  IABS R14, R11 ;  /* 0x0000000b000e7213 */ /* 0x000fe40000000000 */
[----:B------:R-:W-:Y:S01]  /*03d0*/  ISETP.GT.U32.AND P0, PT, R8, R5, PT ;  /* 0x000000050800720c */ /* 0x000fe20003f04070 */
[----:B------:R-:W-:Y:S01]  /*03e0*/  IMAD.SHL.U32 R26, R3, 0x40, RZ ;  /* 0x00000040031a7824 */ /* 0x000fe200078e00ff */
[C---:B------:R-:W-:Y:S01]  /*03f0*/  LOP3.LUT R4, R22.reuse, 0x10, RZ, 0xfc, !PT ;  /* 0x0000001016047812 */ /* 0x040fe200078efcff */
[----:B------:R-:W-:Y:S01]  /*0400*/  IMAD.HI.U32 R15, R9, R14, RZ ;  /* 0x0000000e090f7227 */ /* 0x000fe200078e00ff */
[----:B------:R-:W-:-:S02]  /*0410*/  LOP3.LUT R9, R22, 0x18, RZ, 0xfc, !PT ;  /* 0x0000001816097812 */ /* 0x000fc400078efcff */
[----:B------:R-:W-:Y:S01]  /*0420*/  LOP3.LUT R11, R11, R6, RZ, 0x3c, !PT ;  /* 0x000000060b0b7212 */ /* 0x000fe200078e3cff */
[----:B------:R-:W-:Y:S01]  /*0430*/  IMAD R13, R15, R12, R14 ;  /* 0x0000000c0f0d7224 */ /* 0x000fe200078e020e */
[----:B------:R-:W-:Y:S01]  /*0440*/  LOP3.LUT R14, R22, 0x30, RZ, 0xfc, !PT ;  /* 0x00000030160e7812 */ /* 0x000fe200078efcff */
[----:B------:R-:W-:Y:S01]  /*0450*/  IMAD.SHL.U32 R28, R9, 0x40, RZ ;  /* 0x00000040091c7824 */ /* 0x000fe200078e00ff */
[----:B--2---:R-:W2:Y:S01]  /*0460*/  MUFU.RCP R19, R19 ;  /* 0x0000001300137308 */ /* 0x004ea20000001000 */
[----:B------:R-:W-:Y:S01]  /*0470*/  IMAD.SHL.U32 R3, R10, 0x40, RZ ;  /* 0x000000400a037824 */ /* 0x000fe200078e00ff */
[----:B------:R-:W-:Y:S01]  /*0480*/  ISETP.GT.U32.AND P2, PT, R8, R13, PT ;  /* 0x0000000d0800720c */ /* 0x000fe20003f44070 */
[----:B------:R-:W-:Y:S01]  /*0490*/  @!P0 IMAD.IADD R5, R5, 0x1, -R8 ;  /* 0x0000000105058824 */ /* 0x000fe200078e0a08 */
[----:B------:R-:W-:Y:S01]  /*04a0*/  LOP3.LUT R12, R22, 0x28, RZ, 0xfc, !PT ;  /* 0x00000028160c7812 */ /* 0x000fe200078efcff */
[----:B------:R-:W-:Y:S01]  /*04b0*/  IMAD.SHL.U32 R10, R17, 0x40, RZ ;  /* 0x00000040110a7824 */ /* 0x000fe200078e00ff */
[----:B------:R-:W-:Y:S01]  /*04c0*/  LOP3.LUT R17, R23, R21, RZ, 0xfc, !PT ;  /* 0x0000001517117212 */ /* 0x000fe200078efcff */
[----:B------:R-:W-:Y:S01]  /*04d0*/  IMAD.SHL.U32 R14, R14, 0x40, RZ ;  /* 0x000000400e0e7824 */ /* 0x000fe200078e00ff */
[----:B------:R-:W-:Y:S01]  /*04e0*/  ISETP.GT.U32.AND P0, PT, R8, R5, PT ;  /* 0x000000050800720c */ /* 0x000fe20003f04070 */
[----:B------:R-:W-:Y:S01]  /*04f0*/  IMAD.SHL.U32 R4, R4, 0x40, RZ ;  /* 0x0000004004047824 */ /* 0x000fe200078e00ff */
[-C--:B------:R-:W-:Y:S01]  /*0500*/  LOP3.LUT R25, R26, R23.reuse, RZ, 0xfc, !PT ;  /* 0x000000171a197212 */ /* 0x080fe200078efcff */
[----:B------:R-:W-:Y:S01]  /*0510*/  IMAD.SHL.U32 R12, R12, 0x40, RZ ;  /* 0x000000400c0c7824 */ /* 0x000fe200078e00ff */
[----:B------:R-:W-:-:S02]  /*0520*/  LOP3.LUT R29, R28, R23, RZ, 0xfc, !PT ;  /* 0x000000171c1d7212 */ /* 0x000fc400078efcff */
[----:B------:R-:W-:Y:S01]  /*0530*/  LOP3.LUT R27, R4, R23, RZ, 0xfc, !PT ;  /* 0x00000017041b7212 */ /* 0x000fe200078efcff */
[----:B--2---:R-:W-:Y:S01]  /*0540*/  VIADD R19, R19, 0xffffffe ;  /* 0x0ffffffe13137836 */ /* 0x004fe20000000000 */
[----:B------:R-:W-:Y:S01]  /*0550*/  LOP3.LUT R3, R20, R3, R23, 0xfe, !PT ;  /* 0x0000000314037212 */ /* 0x000fe200078efe17 */
[--C-:B------:R-:W-:Y:S01]  /*0560*/  @!P2 IMAD.IADD R13, R13, 0x1, -R8.reuse ;  /* 0x000000010d0da824 */ /* 0x100fe200078e0a08 */
[----:B------:R-:W-:Y:S01]  /*0570*/  LOP3.LUT R4, R20, R12, R23, 0xfe, !PT ;  /* 0x0000000c14047212 */ /* 0x000fe200078efe17 */
[----:B------:R-:W2:Y:S01]  /*0580*/  F2I.FTZ.U32.TRUNC.NTZ R21, R19 ;  /* 0x0000001300157305 */ /* 0x000ea2000021f000 */
[----:B------:R-:W-:Y:S01]  /*0590*/  ISETP.GE.AND P3, PT, R11, RZ, PT ;  /* 0x000000ff0b00720c */ /* 0x000fe20003f66270 */
[----:B------:R-:W-:Y:S01]  /*05a0*/  @!P0 IMAD.IADD R5, R5, 0x1, -R8 ;  /* 0x0000000105058824 */ /* 0x000fe200078e0a08 */
[----:B------:R-:W-:Y:S01]  /*05b0*/  ISETP.NE.AND P0, PT, R6, RZ, PT ;  /* 0x000000ff0600720c */ /* 0x000fe20003f05270 */
[----:B------:R-:W-:Y:S01]  /*05c0*/  @!P2 VIADD R15, R15, 0x1 ;  /* 0x000000010f0fa836 */ /* 0x000fe20000000000 */
[----:B------:R-:W-:Y:S01]  /*05d0*/  LOP3.LUT R6, R20, R10, R23, 0xfe, !PT ;  /* 0x0000000a14067212 */ /* 0x000fe200078efe17 */
[----:B------:R-:W-:Y:S01]  /*05e0*/  IMAD.MOV.U32 R9, RZ, RZ, R5 ;  /* 0x000000ffff097224 */ /* 0x000fe200078e0005 */
[----:B------:R-:W-:Y:S01]  /*05f0*/  LOP3.LUT R5, R20, R14, R23, 0xfe, !PT ;  /* 0x0000000e14057212 */ /* 0x000fe200078efe17 */
[----:B------:R-:W-:Y:S01]  /*0600*/  IMAD.SHL.U32 R14, R16, 0x100, RZ ;  /* 0x00000100100e7824 */ /* 0x000fe200078e00ff */
[----:B------:R-:W-:Y:S01]  /*0610*/  LOP3.LUT R11, R27, R20, RZ, 0xfc, !PT ;  /* 0x000000141b0b7212 */ /* 0x000fe200078efcff */
[----:B------:R-:W-:Y:S01]  /*0620*/  @!P1 IMAD.MOV R9, RZ, RZ, -R9 ;  /* 0x000000ffff099224 */ /* 0x000fe200078e0a09 */
[----:B------:R-:W-:-:S02]  /*0630*/  ISETP.GE.U32.AND P1, PT, R13, R8, PT ;  /* 0x000000080d00720c */ /* 0x000fc40003f26070 */
[----:B------:R-:W-:Y:S02]  /*0640*/  LOP3.LUT R8, R17, R14, RZ, 0xfc, !PT ;  /* 0x0000000e11087212 */ /* 0x000fe400078efcff */
[----:B------:R-:W-:Y:S01]  /*0650*/  SEL R10, R24, R9, !P0 ;  /* 0x00000009180a7207 */ /* 0x000fe20004000000 */
[--C-:B--2---:R-:W-:Y:S01]  /*0660*/  IMAD.MOV R23, RZ, RZ, -R21.reuse ;  /* 0x000000ffff177224 */ /* 0x104fe200078e0a15 */
[-C--:B------:R-:W-:Y:S02]  /*0670*/  LOP3.LUT R9, R25, R20.reuse, RZ, 0xfc, !PT ;  /* 0x0000001419097212 */ /* 0x080fe400078efcff */
[-C--:B------:R-:W-:Y:S01]  /*0680*/  LOP3.LUT R13, R29, R20.reuse, RZ, 0xfc, !PT ;  /* 0x000000141d0d7212 */ /* 0x080fe200078efcff */
[----:B------:R-:W-:Y:S01]  /*0690*/  IMAD.IADD R19, R7, 0x1, R10 ;  /* 0x0000000107137824 */ /* 0x000fe200078e020a */
[----:B------:R-:W-:Y:S01]  /*06a0*/  LOP3.LUT R7, R17, R20, RZ, 0xfc, !PT ;  /* 0x0000001411077212 */ /* 0x000fe200078efcff */
[----:B------:R-:W-:Y:S01]  /*06b0*/  IMAD.MOV.U32 R20, RZ, RZ, RZ ;  /* 0x000000ffff147224 */ /* 0x000fe200078e00ff */
[-C--:B------:R-:W-:Y:S01]  /*06c0*/  LOP3.LUT R10, R25, R14.reuse, RZ, 0xfc, !PT ;  /* 0x0000000e190a7212 */ /* 0x080fe200078efcff */
[----:B------:R-:W-:Y:S01]  /*06d0*/  IMAD.SHL.U32 R17, R19, 0x40, RZ ;  /* 0x0000004013117824 */ /* 0x000fe200078e00ff */
[----:B------:R-:W-:Y:S01]  /*06e0*/  LOP3.LUT R12, R27, R14, RZ, 0xfc, !PT ;  /* 0x0000000e1b0c7212 */ /* 0x000fe200078efcff */
[----:B------:R-:W-:Y:S01]  /*06f0*/  IMAD R19, R23, R18, RZ ;  /* 0x0000001217137224 */ /* 0x000fe200078e02ff */
[----:B------:R-:W-:Y:S01]  /*0700*/  IABS R25, R2 ;  /* 0x0000000200197213 */ /* 0x000fe20000000000 */
[----:B------:R-:W-:Y:S01]  /*0710*/  @P1 VIADD R15, R15, 0x1 ;  /* 0x000000010f0f1836 */ /* 0x000fe20000000000 */
[----:B------:R-:W-:Y:S01]  /*0720*/  LOP3.LUT R28, R17, R22, RZ, 0xfc, !PT ;  /* 0x00000016111c7212 */ /* 0x000fe200078efcff */
[----:B------:R-:W-:Y:S01]  /*0730*/  IMAD.HI.U32 R20, R21, R19, R20 ;  /* 0x0000001315147227 */ /* 0x000fe200078e0014 */
[----:B------:R-:W-:-:S02]  /*0740*/  LOP3.LUT R30, R17, 0x8, R22, 0xfe, !PT ;  /* 0x00000008111e7812 */ /* 0x000fc400078efe16 */
[----:B------:R-:W-:Y:S01]  /*0750*/  IABS R27, R28 ;  /* 0x0000001c001b7213 */ /* 0x000fe20000000000 */
[----:B------:R-:W-:Y:S01]  /*0760*/  IMAD.MOV R26, RZ, RZ, -R25 ;  /* 0x000000ffff1a7224 */ /* 0x000fe200078e0a19 */
[----:B------:R-:W-:Y:S01]  /*0770*/  LOP3.LUT R14, R29, R14, RZ, 0xfc, !PT ;  /* 0x0000000e1d0e7212 */ /* 0x000fe200078efcff */
[----:B------:R-:W-:Y:S01]  /*0780*/  @!P3 IMAD.MOV R15, RZ, RZ, -R15 ;  /* 0x000000ffff0fb224 */ /* 0x000fe200078e0a0f */
[----:B------:R-:W-:Y:S01]  /*0790*/  IABS R29, R30 ;  /* 0x0000001e001d7213 */ /* 0x000fe20000000000 */
[C---:B------:R-:W-:Y:S01]  /*07a0*/  IMAD.HI.U32 R19, R20.reuse, R27, RZ ;  /* 0x0000001b14137227 */ /* 0x040fe200078e00ff */
[----:B------:R-:W-:Y:S02]  /*07b0*/  LOP3.LUT R32, R17, 0x10, R22, 0xfe, !PT ;  /* 0x0000001011207812 */ /* 0x000fe400078efe16 */
[----:B------:R-:W-:Y:S01]  /*07c0*/  LOP3.LUT R34, R17, 0x18, R22, 0xfe, !PT ;  /* 0x0000001811227812 */ /* 0x000fe200078efe16 */
[----:B------:R-:W-:Y:S01]  /*07d0*/  IMAD R27, R19, R26, R27 ;  /* 0x0000001a131b7224 */ /* 0x000fe200078e021b */
[----:B------:R-:W-:Y:S01]  /*07e0*/  IABS R23, R32 ;  /* 0x0000002000177213 */ /* 0x000fe20000000000 */
[----:B------:R-:W-:Y:S01]  /*07f0*/  IMAD.HI.U32 R19, R20, R29, RZ ;  /* 0x0000001d14137227 */ /* 0x000fe200078e00ff */
[----:B------:R-:W-:-:S02]  /*0800*/  IABS R25, R34 ;  /* 0x0000002200197213 */ /* 0x000fc40000000000 */
[----:B------:R-:W-:Y:S01]  /*0810*/  LOP3.LUT R36, R17, 0x28, R22, 0xfe, !PT ;  /* 0x0000002811247812 */ /* 0x000fe200078efe16 */
[----:B------:R-:W-:Y:S01]  /*0820*/  IMAD R29, R19, R26, R29 ;  /* 0x0000001a131d7224 */ /* 0x000fe200078e021d */
[----:B------:R-:W-:Y:S01]  /*0830*/  ISETP.GT.U32.AND P1, PT, R18, R27, PT ;  /* 0x0000001b1200720c */ /* 0x000fe20003f24070 */
[----:B------:R-:W-:Y:S01]  /*0840*/  IMAD.HI.U32 R19, R20, R23, RZ ;  /* 0x0000001714137227 */ /* 0x000fe200078e00ff */
[----:B------:R-:W-:Y:S02]  /*0850*/  IABS R33, R36 ;  /* 0x0000002400217213 */ /* 0x000fe40000000000 */
[----:B------:R-:W-:Y:S01]  /*0860*/  ISETP.GT.U32.AND P2, PT, R18, R29, PT ;  /* 0x0000001d1200720c */ /* 0x000fe20003f44070 */
[----:B------:R-:W-:Y:S01]  /*0870*/  IMAD R19, R19, R26, R23 ;  /* 0x0000001a13137224 */ /* 0x000fe200078e0217 */
[----:B------:R-:W-:Y:S01]  /*0880*/  LOP3.LUT R35, R17, 0x20, R22, 0xfe, !PT ;  /* 0x0000002011237812 */ /* 0x000fe200078efe16 */
[----:B------:R-:W-:Y:S01]  /*0890*/  IMAD.HI.U32 R21, R20, R25, RZ ;  /* 0x0000001914157227 */ /* 0x000fe200078e00ff */
[----:B------:R-:W-:-:S02]  /*08a0*/  SEL R15, R24, R15, !P0 ;  /* 0x0000000f180f7207 */ /* 0x000fc40004000000 */
[----:B------:R-:W-:Y:S01]  /*08b0*/  ISETP.GT.U32.AND P5, PT, R18, R19, PT ;  /* 0x000000131200720c */ /* 0x000fe20003fa4070 */
[-C--:B------:R-:W-:Y:S01]  /*08c0*/  IMAD R21, R21, R26.reuse, R25 ;  /* 0x0000001a15157224 */ /* 0x080fe200078e0219 */
[----:B------:R-:W-:Y:S01]  /*08d0*/  IABS R31, R35 ;  /* 0x00000023001f7213 */ /* 0x000fe20000000000 */
[----:B------:R-:W-:Y:S01]  /*08e0*/  IMAD.HI.U32 R25, R20, R33, RZ ;  /* 0x0000002114197227 */ /* 0x000fe200078e00ff */
[----:B------:R-:W-:Y:S02]  /*08f0*/  LOP3.LUT R37, R17, 0x30, R22, 0xfe, !PT ;  /* 0x0000003011257812 */ /* 0x000fe400078efe16 */
[----:B------:R-:W-:Y:S01]  /*0900*/  ISETP.GT.U32.AND P0, PT, R18, R21, PT ;  /* 0x000000151200720c */ /* 0x000fe20003f04070 */
[----:B------:R-:W-:Y:S01]  /*0910*/  IMAD R25, R25, R26, R33 ;  /* 0x0000001a19197224 */ /* 0x000fe200078e0221 */
[----:B------:R-:W-:Y:S01]  /*0920*/  LOP3.LUT R38, R17, 0x38, R22, 0xfe, !PT ;  /* 0x0000003811267812 */ /* 0x000fe200078efe16 */
[----:B------:R-:W-:Y:S01]  /*0930*/  @!P2 IMAD.IADD R29, R29, 0x1, -R18 ;  /* 0x000000011d1da824 */ /* 0x000fe200078e0a12 */
[----:B------:R-:W-:Y:S01]  /*0940*/  ISETP.GE.AND P4, PT, R28, RZ, PT ;  /* 0x000000ff1c00720c */ /* 0x000fe20003f86270 */
[----:B------:R-:W-:Y:S01]  /*0950*/  IMAD.HI.U32 R23, R20, R31, RZ ;  /* 0x0000001f14177227 */ /* 0x000fe200078e00ff */
[----:B------:R-:W-:-:S02]  /*0960*/  IABS R33, R38 ;  /* 0x0000002600217213 */ /* 0x000fc40000000000 */
[C---:B------:R-:W-:Y:S01]  /*0970*/  ISETP.GT.U32.AND P2, PT, R18.reuse, R29, PT ;  /* 0x0000001d1200720c */ /* 0x040fe20003f44070 */
[--C-:B------:R-:W-:Y:S01]  /*0980*/  @!P1 IMAD.IADD R27, R27, 0x1, -R18.reuse ;  /* 0x000000011b1b9824 */ /* 0x100fe200078e0a12 */
[----:B------:R-:W-:Y:S01]  /*0990*/  ISETP.GT.U32.AND P1, PT, R18, R25, PT ;  /* 0x000000191200720c */ /* 0x000fe20003f24070 */
[----:B------:R-:W-:Y:S01]  /*09a0*/  IMAD R23, R23, R26, R31 ;  /* 0x0000001a17177224 */ /* 0x000fe200078e021f */
[----:B------:R-:W-:Y:S01]  /*09b0*/  IABS R31, R37 ;  /* 0x00000025001f7213 */ /* 0x000fe20000000000 */
[--C-:B------:R-:W-:Y:S01]  /*09c0*/  @!P5 IMAD.IADD R19, R19, 0x1, -R18.reuse ;  /* 0x000000011313d824 */ /* 0x100fe200078e0a12 */
[----:B------:R-:W-:Y:S01]  /*09d0*/  ISETP.GE.AND P5, PT, R30, RZ, PT ;  /* 0x000000ff1e00720c */ /* 0x000fe20003fa6270 */
[----:B------:R-:W-:Y:S01]  /*09e0*/  @!P0 IMAD.IADD R21, R21, 0x1, -R18 ;  /* 0x0000000115158824 */ /* 0x000fe200078e0a12 */
[----:B------:R-:W-:Y:S01]  /*09f0*/  ISETP.GT.U32.AND P3, PT, R18, R23, PT ;  /* 0x000000171200720c */ /* 0x000fe20003f64070 */
[----:B------:R-:W-:Y:S01]  /*0a00*/  IMAD.HI.U32 R24, R20, R31, RZ ;  /* 0x0000001f14187227 */ /* 0x000fe200078e00ff */
[----:B------:R-:W-:-:S02]  /*0a10*/  ISETP.GT.U32.AND P6, PT, R18, R27, PT ;  /* 0x0000001b1200720c */ /* 0x000fc40003fc4070 */
[----:B------:R-:W-:Y:S01]  /*0a20*/  ISETP.GE.AND P0, PT, R32, RZ, PT ;  /* 0x000000ff2000720c */ /* 0x000fe20003f06270 */
[-C--:B------:R-:W-:Y:S01]  /*0a30*/  IMAD R31, R24, R26.reuse, R31 ;  /* 0x0000001a181f7224 */ /* 0x080fe200078e021f */
[----:B------:R-:W-:Y:S01]  /*0a40*/  LEA R66, R7, UR10, 0x1 ;  /* 0x0000000a07427c11 */ /* 0x000fe2000f8e08ff */
[--C-:B------:R-:W-:Y:S01]  /*0a50*/  @!P1 IMAD.IADD R25, R25, 0x1, -R18.reuse ;  /* 0x0000000119199824 */ /* 0x100fe200078e0a12 */
[----:B------:R-:W-:Y:S01]  /*0a60*/  ISETP.GT.U32.AND P1, PT, R18, R21, PT ;  /* 0x000000151200720c */ /* 0x000fe20003f24070 */
[--C-:B------:R-:W-:Y:S01]  /*0a70*/  @!P2 IMAD.IADD R29, R29, 0x1, -R18.reuse ;  /* 0x000000011d1da824 */ /* 0x100fe200078e0a12 */
[----:B------:R-:W-:Y:S01]  /*0a80*/  LEA R68, R9, UR10, 0x1 ;  /* 0x0000000a09447c11 */ /* 0x000fe2000f8e08ff */
[----:B------:R-:W-:Y:S01]  /*0a90*/  IMAD.HI.U32 R20, R20, R33, RZ ;  /* 0x0000002114147227 */ /* 0x000fe200078e00ff */
[----:B------:R-:W-:Y:S02]  /*0aa0*/  LEA R40, R11, UR10, 0x1 ;  /* 0x0000000a0b287c11 */ /* 0x000fe4000f8e08ff */
[----:B------:R-:W-:Y:S01]  /*0ab0*/  LEA R62, R13, UR10, 0x1 ;  /* 0x0000000a0d3e7c11 */ /* 0x000fe2000f8e08ff */
[----:B------:R-:W-:Y:S01]  /*0ac0*/  @!P5 IMAD.MOV R29, RZ, RZ, -R29 ;  /* 0x000000ffff1dd224 */ /* 0x000fe200078e0a1d */
[----:B------:R-:W-:Y:S01]  /*0ad0*/  ISETP.GT.U32.AND P5, PT, R18, R31, PT ;  /* 0x0000001f1200720c */ /* 0x000fe20003fa4070 */
[----:B------:R-:W-:Y:S01]  /*0ae0*/  IMAD R33, R20, R26, R33 ;  /* 0x0000001a14217224 */ /* 0x000fe200078e0221 */
[----:B------:R-:W-:Y:S01]  /*0af0*/  LEA R60, R3, UR10, 0x1 ;  /* 0x0000000a033c7c11 */ /* 0x000fe2000f8e08ff */
[--C-:B------:R-:W-:Y:S01]  /*0b00*/  @!P3 IMAD.IADD R23, R23, 0x1, -R18.reuse ;  /* 0x000000011717b824 */ /* 0x100fe200078e0a12 */
[C---:B------:R-:W-:Y:S01]  /*0b10*/  ISETP.GT.U32.AND P3, PT, R18.reuse, R25, PT ;  /* 0x000000191200720c */ /* 0x040fe20003f64070 */
[--C-:B------:R-:W-:Y:S01]  /*0b20*/  @!P1 IMAD.IADD R21, R21, 0x1, -R18.reuse ;  /* 0x0000000115159824 */ /* 0x100fe200078e0a12 */
[C---:B------:R-:W-:Y:S01]  /*0b30*/  ISETP.GT.U32.AND P1, PT, R18.reuse, R33, PT ;  /* 0x000000211200720c */ /* 0x040fe20003f24070 */
[--C-:B------:R-:W-:Y:S01]  /*0b40*/  @!P6 IMAD.IADD R27, R27, 0x1, -R18.reuse ;  /* 0x000000011b1be824 */ /* 0x100fe200078e0a12 */
[C---:B------:R-:W-:Y:S01]  /*0b50*/  ISETP.GT.U32.AND P6, PT, R18.reuse, R19, PT ;  /* 0x000000131200720c */ /* 0x040fe20003fc4070 */
[----:B------:R-:W-:Y:S01]  /*0b60*/  IMAD.SHL.U32 R15, R15, 0x20, RZ ;  /* 0x000000200f0f7824 */ /* 0x000fe200078e00ff */
[----:B------:R-:W-:Y:S01]  /*0b70*/  ISETP.GT.U32.AND P2, PT, R18, R23, PT ;  /* 0x000000171200720c */ /* 0x000fe20003f44070 */
[----:B------:R-:W-:Y:S01]  /*0b80*/  @!P4 IMAD.MOV R27, RZ, RZ, -R27 ;  /* 0x000000ffff1bc224 */ /* 0x000fe200078e0a1b */
[----:B------:R-:W-:Y:S01]  /*0b90*/  ISETP.GE.AND P4, PT, R34, RZ, PT ;  /* 0x000000ff2200720c */ /* 0x000fe20003f86270 */
[----:B------:R-:W-:Y:S01]  /*0ba0*/  @!P5 IMAD.IADD R31, R31, 0x1, -R18 ;  /* 0x000000011f1fd824 */ /* 0x000fe200078e0a12 */
[----:B------:R-:W-:-:S02]  /*0bb0*/  LOP3.LUT R28, R15, R22, RZ, 0xfc, !PT ;  /* 0x000000160f1c7212 */ /* 0x000fc400078efcff */
[----:B------:R-:W-:Y:S01]  /*0bc0*/  LOP3.LUT R30, R15, 0x8, R22, 0xfe, !PT ;  /* 0x000000080f1e7812 */ /* 0x000fe200078efe16 */
[--C-:B------:R-:W-:Y:S01]  /*0bd0*/  @!P3 IMAD.IADD R25, R25, 0x1, -R18.reuse ;  /* 0x000000011919b824 */ /* 0x100fe200078e0a12 */
[C---:B------:R-:W-:Y:S01]  /*0be0*/  ISETP.GT.U32.AND P5, PT, R18.reuse, R31, PT ;  /* 0x0000001f1200720c */ /* 0x040fe20003fa4070 */
[--C-:B------:R-:W-:Y:S01]  /*0bf0*/  @!P1 IMAD.IADD R33, R33, 0x1, -R18.reuse ;  /* 0x0000000121219824 */ /* 0x100fe200078e0a12 */
[----:B------:R-:W-:Y:S01]  /*0c00*/  ISETP.GE.AND P3, PT, R37, RZ, PT ;  /* 0x000000ff2500720c */ /* 0x000fe20003f66270 */
[--C-:B------:R-:W-:Y:S01]  /*0c10*/  @!P6 IMAD.IADD R19, R19, 0x1, -R18.reuse ;  /* 0x000000011313e824 */ /* 0x100fe200078e0a12 */
[----:B------:R-:W-:Y:S01]  /*0c20*/  ISETP.GE.AND P6, PT, R35, RZ, PT ;  /* 0x000000ff2300720c */ /* 0x000fe20003fc6270 */
[----:B------:R-:W-:Y:S01]  /*0c30*/  @!P2 IMAD.IADD R23, R23, 0x1, -R18 ;  /* 0x000000011717a824 */ /* 0x000fe200078e0a12 */
[----:B------:R-:W-:Y:S01]  /*0c40*/  ISETP.GT.U32.AND P1, PT, R18, R33, PT ;  /* 0x000000211200720c */ /* 0x000fe20003f24070 */
[----:B------:R-:W-:Y:S01]  /*0c50*/  IMAD.HI R20, R28, 0x2aaaaaab, RZ ;  /* 0x2aaaaaab1c147827 */ /* 0x000fe200078e02ff */
[----:B------:R-:W-:-:S02]  /*0c60*/  ISETP.GE.AND P2, PT, R36, RZ, PT ;  /* 0x000000ff2400720c */ /* 0x000fc40003f46270 */
[----:B------:R-:W-:Y:S01]  /*0c70*/  LOP3.LUT R32, R15, 0x10, R22, 0xfe, !PT ;  /* 0x000000100f207812 */ /* 0x000fe200078efe16 */
[----:B------:R-:W-:Y:S01]  /*0c80*/  @!P0 IMAD.MOV R19, RZ, RZ, -R19 ;  /* 0x000000ffff138224 */ /* 0x000fe200078e0a13 */
[----:B------:R-:W-:Y:S01]  /*0c90*/  LOP3.LUT R34, R15, 0x18, R22, 0xfe, !PT ;  /* 0x000000180f227812 */ /* 0x000fe200078efe16 */
[----:B------:R-:W-:Y:S01]  /*0ca0*/  @!P5 IMAD.IADD R31, R31, 0x1, -R18 ;  /* 0x000000011f1fd824 */ /* 0x000fe200078e0a12 */
[----:B------:R-:W-:Y:S01]  /*0cb0*/  ISETP.GE.AND P5, PT, R38, RZ, PT ;  /* 0x000000ff2600720c */ /* 0x000fe20003fa6270 */
[----:B------:R-:W-:Y:S01]  /*0cc0*/  IMAD.HI R22, R30, 0x2aaaaaab, RZ ;  /* 0x2aaaaaab1e167827 */ /* 0x000fe200078e02ff */
[----:B------:R-:W-:Y:S02]  /*0cd0*/  SHF.R.U32.HI R35, RZ, 0x1f, R20 ;  /* 0x0000001fff237819 */ /* 0x000fe40000011614 */
[----:B------:R-:W-:Y:S01]  /*0ce0*/  LEA R58, R4, UR10, 0x1 ;  /* 0x0000000a043a7c11 */ /* 0x000fe2000f8e08ff */
[----:B------:R-:W-:Y:S01]  /*0cf0*/  IMAD.HI R24, R32, 0x2aaaaaab, RZ ;  /* 0x2aaaaaab20187827 */ /* 0x000fe200078e02ff */
[----:B------:R-:W-:-:S02]  /*0d00*/  SHF.R.U32.HI R37, RZ, 0x1f, R22 ;  /* 0x0000001fff257819 */ /* 0x000fc40000011616 */
[----:B------:R-:W-:Y:S01]  /*0d10*/  LEA.HI R35, R20, R35, RZ, 0x17 ;  /* 0x0000002314237211 */ /* 0x000fe200078fb8ff */
[----:B------:R-:W-:Y:S01]  /*0d20*/  IMAD.HI R26, R34, 0x2aaaaaab, RZ ;  /* 0x2aaaaaab221a7827 */ /* 0x000fe200078e02ff */
[----:B------:R-:W-:Y:S02]  /*0d30*/  SHF.R.U32.HI R39, RZ, 0x1f, R24 ;  /* 0x0000001fff277819 */ /* 0x000fe40000011618 */
[----:B------:R-:W-:Y:S01]  /*0d40*/  LEA.HI R37, R22, R37, RZ, 0x17 ;  /* 0x0000002516257211 */ /* 0x000fe200078fb8ff */
[----:B------:R-:W-:Y:S01]  /*0d50*/  @!P1 IMAD.IADD R33, R33, 0x1, -R18 ;  /* 0x0000000121219824 */ /* 0x000fe200078e0a12 */
[----:B------:R-:W-:Y:S01]  /*0d60*/  SHF.R.U32.HI R41, RZ, 0x1f, R26 ;  /* 0x0000001fff297819 */ /* 0x000fe2000001161a */
[----:B------:R-:W-:Y:S01]  /*0d70*/  @!P4 IMAD.MOV R21, RZ, RZ, -R21 ;  /* 0x000000ffff15c224 */ /* 0x000fe200078e0a15 */
[----:B------:R-:W-:Y:S01]  /*0d80*/  ISETP.NE.AND P1, PT, R2, RZ, PT ;  /* 0x000000ff0200720c */ /* 0x000fe20003f25270 */
[----:B------:R-:W-:Y:S01]  /*0d90*/  @!P6 IMAD.MOV R23, RZ, RZ, -R23 ;  /* 0x000000ffff17e224 */ /* 0x000fe200078e0a17 */
[----:B------:R-:W-:Y:S01]  /*0da0*/  LOP3.LUT R18, RZ, R2, RZ, 0x33, !PT ;  /* 0x00000002ff127212 */ /* 0x000fe200078e33ff */
[----:B------:R-:W-:Y:S01]  /*0db0*/  @!P2 IMAD.MOV R25, RZ, RZ, -R25 ;  /* 0x000000ffff19a224 */ /* 0x000fe200078e0a19 */
[----:B------:R-:W-:Y:S01]  /*0dc0*/  LEA.HI R39, R24, R39, RZ, 0x17 ;  /* 0x0000002718277211 */ /* 0x000fe200078fb8ff */
[----:B------:R-:W-:Y:S01]  /*0dd0*/  @!P3 IMAD.MOV R31, RZ, RZ, -R31 ;  /* 0x000000ffff1fb224 */ /* 0x000fe200078e0a1f */
[----:B------:R-:W-:Y:S01]  /*0de0*/  LEA.HI R41, R26, R41, RZ, 0x17 ;  /* 0x000000291a297211 */ /* 0x000fe200078fb8ff */
[----:B------:R-:W-:Y:S01]  /*0df0*/  @!P5 IMAD.MOV R33, RZ, RZ, -R33 ;  /* 0x000000ffff21d224 */ /* 0x000fe200078e0a21 */
[C---:B------:R-:W-:Y:S01]  /*0e00*/  SEL R22, R18.reuse, R19, !P1 ;  /* 0x0000001312167207 */ /* 0x040fe20004800000 */
[----:B------:R-:W-:Y:S01]  /*0e10*/  IMAD R35, R35, -0xc00, R28 ;  /* 0xfffff40023237824 */ /* 0x000fe200078e021c */
[C---:B------:R-:W-:Y:S01]  /*0e20*/  SEL R24, R18.reuse, R21, !P1 ;  /* 0x0000001512187207 */ /* 0x040fe20004800000 */
[----:B------:R-:W-:Y:S01]  /*0e30*/  IMAD R37, R37, -0xc00, R30 ;  /* 0xfffff40025257824 */ /* 0x000fe200078e021e */
[C---:B------:R-:W-:Y:S01]  /*0e40*/  SEL R20, R18.reuse, R27, !P1 ;  /* 0x0000001b12147207 */ /* 0x040fe20004800000 */
[----:B------:R-:W-:Y:S01]  /*0e50*/  IMAD R39, R39, -0xc00, R32 ;  /* 0xfffff40027277824 */ /* 0x000fe200078e0220 */
[C---:B------:R-:W-:Y:S01]  /*0e60*/  SEL R29, R18.reuse, R29, !P1 ;  /* 0x0000001d121d7207 */ /* 0x040fe20004800000 */
[----:B------:R-:W-:Y:S01]  /*0e70*/  IMAD R41, R41, -0xc00, R34 ;  /* 0xfffff40029297824 */ /* 0x000fe200078e0222 */
[----:B------:R-:W-:Y:S01]  /*0e80*/  SEL R23, R18, R23, !P1 ;  /* 0x0000001712177207 */ /* 0x000fe20004800000 */
[----:B------:R-:W-:Y:S01]  /*0e90*/  IMAD R21, R22, 0x3c00, RZ ;  /* 0x00003c0016157824 */ /* 0x000fe200078e02ff */
[----:B------:R-:W-:Y:S01]  /*0ea0*/  SEL R25, R18, R25, !P1 ;  /* 0x0000001912197207 */ /* 0x000fe20004800000 */
[----:B------:R-:W-:Y:S01]  /*0eb0*/  IMAD R22, R24, 0x3c00, RZ ;  /* 0x00003c0018167824 */ /* 0x000fe200078e02ff */
[----:B------:R-:W-:Y:S01]  /*0ec0*/  SEL R31, R18, R31, !P1 ;  /* 0x0000001f121f7207 */ /* 0x000fe20004800000 */
[----:B------:R-:W-:Y:S01]  /*0ed0*/  IMAD R19, R20, 0x3c00, RZ ;  /* 0x00003c0014137824 */ /* 0x000fe200078e02ff */
[----:B------:R-:W-:Y:S01]  /*0ee0*/  SEL R18, R18, R33, !P1 ;  /* 0x0000002112127207 */ /* 0x000fe20004800000 */
[----:B------:R-:W-:Y:S01]  /*0ef0*/  IMAD R24, R25, 0x3c00, RZ ;  /* 0x00003c0019187824 */ /* 0x000fe200078e02ff */
[----:B------:R-:W-:Y:S01]  /*0f00*/  LEA R49, R5, UR10, 0x1 ;  /* 0x0000000a05317c11 */ /* 0x000fe2000f8e08ff */
[----:B------:R-:W-:Y:S01]  /*0f10*/  IMAD.SHL.U32 R27, R16, 0x8, RZ ;  /* 0x00000008101b7824 */ /* 0x000fe200078e00ff */
[----:B------:R-:W-:Y:S01]  /*0f20*/  LEA R47, R6, UR10, 0x1 ;  /* 0x0000000a062f7c11 */ /* 0x000fe2000f8e08ff */
[----:B------:R-:W-:Y:S01]  /*0f30*/  IMAD R32, R41, 0x3c00, RZ ;  /* 0x00003c0029207824 */ /* 0x000fe200078e02ff */
[----:B------:R-:W-:Y:S01]  /*0f40*/  LEA R42, R12, UR10, 0x1 ;  /* 0x0000000a0c2a7c11 */ /* 0x000fe2000f8e08ff */
[----:B------:R-:W-:Y:S01]  /*0f50*/  IMAD R26, R35, 0x3c00, RZ ;  /* 0x00003c00231a7824 */ /* 0x000fe200078e02ff */
[C-C-:B------:R-:W-:Y:S01]  /*0f60*/  IADD3 R48, R46.reuse, R21, R27.reuse ;  /* 0x000000152e307210 */ /* 0x140fe20007ffe01b */
        /* <DEDUP_REMOVED lines=9> */
[--C-:B------:R-:W-:Y:S01]  /*1000*/  IADD3 R16, R46, R20, R27.reuse ;  /* 0x000000142e107210 */ /* 0x100fe20007ffe01b */
[----:B------:R-:W-:Y:S01]  /*1010*/  IMAD R18, R18, 0x3c00, RZ ;  /* 0x00003c0012127824 */ /* 0x000fe200078e02ff */
[----:B------:R-:W-:-:S02]  /*1020*/  IADD3 R53, R46, R22, R27 ;  /* 0x000000162e357210 */ /* 0x000fc40007ffe01b */
[C-C-:B------:R-:W-:Y:S02]  /*1030*/  IADD3 R51, R46.reuse, R23, R27.reuse ;  /* 0x000000172e337210 */ /* 0x140fe40007ffe01b */
[C-C-:B------:R-:W-:Y:S02]  /*1040*/  IADD3 R50, R46.reuse, R24, R27.reuse ;  /* 0x000000182e327210 */ /* 0x140fe40007ffe01b */
[C-C-:B------:R-:W-:Y:S02]  /*1050*/  IADD3 R52, R46.reuse, R25, R27.reuse ;  /* 0x000000192e347210 */ /* 0x140fe40007ffe01b */
[C-C-:B------:R-:W-:Y:S02]  /*1060*/  IADD3 R41, R46.reuse, R18, R27.reuse ;  /* 0x000000122e297210 */ /* 0x140fe40007ffe01b */
[----:B------:R-:W-:Y:S02]  /*1070*/  IADD3 R46, R46, R19, R27 ;  /* 0x000000132e2e7210 */ /* 0x000fe40007ffe01b */
[----:B------:R-:W-:-:S02]  /*1080*/  LOP3.LUT R27, R27, 0x38, R67, 0xf8, !PT ;  /* 0x000000381b1b7812 */ /* 0x000fc400078ef843 */
[----:B------:R-:W-:Y:S02]  /*1090*/  LOP3.LUT R67, R67, 0x18, RZ, 0xc0, !PT ;  /* 0x0000001843437812 */ /* 0x000fe400078ec0ff */
[-C--:B------:R-:W-:Y:S02]  /*10a0*/  LOP3.LUT R43, R23, R27.reuse, RZ, 0xfc, !PT ;  /* 0x0000001b172b7212 */ /* 0x080fe400078efcff */
[-C--:B------:R-:W-:Y:S02]  /*10b0*/  LOP3.LUT R23, R19, R27.reuse, RZ, 0xfc, !PT ;  /* 0x0000001b13177212 */ /* 0x080fe400078efcff */
[-C--:B------:R-:W-:Y:S02]  /*10c0*/  LOP3.LUT R39, R20, R27.reuse, RZ, 0xfc, !PT ;  /* 0x0000001b14277212 */ /* 0x080fe400078efcff */
[-C--:B------:R-:W-:Y:S02]  /*10d0*/  LOP3.LUT R21, R21, R27.reuse, RZ, 0xfc, !PT ;  /* 0x0000001b15157212 */ /* 0x080fe400078efcff */
[-C--:B------:R-:W-:Y:S01]  /*10e0*/  LOP3.LUT R37, R22, R27.reuse, RZ, 0xfc, !PT ;  /* 0x0000001b16257212 */ /* 0x080fe200078efcff */
[----:B----4-:R-:W-:Y:S01]  /*10f0*/  IMAD.WIDE R22, R23, 0x2, R56 ;  /* 0x0000000217167825 */ /* 0x010fe200078e0238 */
[----:B------:R-:W-:-:S02]  /*1100*/  LOP3.LUT R55, R24, R27, RZ, 0xfc, !PT ;  /* 0x0000001b18377212 */ /* 0x000fc400078efcff */
[-C--:B------:R-:W-:Y:S01]  /*1110*/  LOP3.LUT R45, R25, R27.reuse, RZ, 0xfc, !PT ;  /* 0x0000001b192d7212 */ /* 0x080fe200078efcff */
[--C-:B------:R-:W-:Y:S01]  /*1120*/  IMAD.WIDE R38, R39, 0x2, R56.reuse ;  /* 0x0000000227267825 */ /* 0x100fe200078e0238 */
[-C--:B------:R-:W-:Y:S01]  /*1130*/  LOP3.LUT R69, R18, R27.reuse, RZ, 0xfc, !PT ;  /* 0x0000001b12457212 */ /* 0x080fe200078efcff */
[----:B------:R-:W-:Y:S01]  /*1140*/  @!PT LDS RZ, [RZ] ;  /* 0x00000000fffff984 */ /* 0x000fe20000000800 */
[----:B------:R-:W-:Y:S01]  /*1150*/  @!PT LDS RZ, [RZ] ;  /* 0x00000000fffff984 */ /* 0x000fe20000000800 */
[----:B------:R-:W-:Y:S01]  /*1160*/  @!PT LDS RZ, [RZ] ;  /* 0x00000000fffff984 */ /* 0x000fe20000000800 */
[----:B------:R-:W-:Y:S01]  /*1170*/  LDGSTS.E.BYPASS.128 [R66], desc[UR14][R22.64] ;  /* 0x0000000016427fae */ /* 0x000fe2000b901c4e */
[-C--:B------:R-:W-:Y:S01]  /*1180*/  LOP3.LUT R35, R26, R27.reuse, RZ, 0xfc, !PT ;  /* 0x0000001b1a237212 */ /* 0x080fe200078efcff */
[--C-:B------:R-:W-:Y:S01]  /*1190*/  IMAD.WIDE R24, R21, 0x2, R56.reuse ;  /* 0x0000000215187825 */ /* 0x100fe200078e0238 */
[-C--:B------:R-:W-:Y:S01]  /*11a0*/  LOP3.LUT R29, R28, R27.reuse, RZ, 0xfc, !PT ;  /* 0x0000001b1c1d7212 */ /* 0x080fe200078efcff */
[----:B------:R-:W-:Y:S01]  /*11b0*/  LDGSTS.E.BYPASS.128 [R68], desc[UR14][R38.64] ;  /* 0x0000000026447fae */ /* 0x000fe2000b901c4e */
[-C--:B------:R-:W-:Y:S01]  /*11c0*/  LOP3.LUT R31, R32, R27.reuse, RZ, 0xfc, !PT ;  /* 0x0000001b201f7212 */ /* 0x080fe200078efcff */
[--C-:B------:R-:W-:Y:S01]  /*11d0*/  IMAD.WIDE R20, R37, 0x2, R56.reuse ;  /* 0x0000000225147825 */ /* 0x100fe200078e0238 */
[----:B------:R-:W-:Y:S01]  /*11e0*/  LOP3.LUT R33, R30, R27, RZ, 0xfc, !PT ;  /* 0x0000001b1e217212 */ /* 0x000fe200078efcff */
[----:B------:R-:W-:Y:S02]  /*11f0*/  LDGSTS.E.BYPASS.128 [R40], desc[UR14][R24.64] ;  /* 0x0000000018287fae */ /* 0x000fe4000b901c4e */
[--C-:B------:R-:W-:Y:S01]  /*1200*/  IMAD.WIDE R18, R43, 0x2, R56.reuse ;  /* 0x000000022b127825 */ /* 0x100fe200078e0238 */
[----:B------:R-:W-:Y:S01]  /*1210*/  LEA R43, R10, UR10, 0x1 ;  /* 0x0000000a0a2b7c11 */ /* 0x000fe2000f8e08ff */
[----:B------:R-:W-:Y:S02]  /*1220*/  LDGSTS.E.BYPASS.128 [R62], desc[UR14][R20.64] ;  /* 0x00000000143e7fae */ /* 0x000fe4000b901c4e */
[----:B------:R-:W-:-:S02]  /*1230*/  IMAD.WIDE R54, R55, 0x2, R56 ;  /* 0x0000000237367825 */ /* 0x000fc400078e0238 */
[----:B------:R-:W-:Y:S02]  /*1240*/  LDGSTS.E.BYPASS.128 [R60], desc[UR14][R18.64] ;  /* 0x00000000123c7fae */ /* 0x000fe4000b901c4e */
[--C-:B------:R-:W-:Y:S01]  /*1250*/  IMAD.WIDE R36, R45, 0x2, R56.reuse ;  /* 0x000000022d247825 */ /* 0x100fe200078e0238 */
[----:B------:R-:W-:Y:S01]  /*1260*/  LEA R45, R8, UR10, 0x1 ;  /* 0x0000000a082d7c11 */ /* 0x000fe2000f8e08ff */
[----:B------:R-:W-:Y:S02]  /*1270*/  LDGSTS.E.BYPASS.128 [R58], desc[UR14][R54.64] ;  /* 0x00000000363a7fae */ /* 0x000fe4000b901c4e */
[----:B------:R-:W-:Y:S01]  /*1280*/  IMAD.WIDE R26, R69, 0x2, R56 ;  /* 0x00000002451a7825 */ /* 0x000fe200078e0238 */
[----:B------:R-:W-:Y:S01]  /*1290*/  LEA R69, R14, UR10, 0x1 ;  /* 0x0000000a0e457c11 */ /* 0x000fe2000f8e08ff */
[----:B------:R-:W-:Y:S02]  /*12a0*/  LDGSTS.E.BYPASS.128 [R49], desc[UR14][R36.64] ;  /* 0x0000000024317fae */ /* 0x000fe4000b901c4e */
[----:B-1---5:R-:W-:-:S02]  /*12b0*/  IMAD.WIDE R34, R35, 0x2, R64 ;  /* 0x0000000223227825 */ /* 0x022fc400078e0240 */
[----:B------:R-:W-:Y:S02]  /*12c0*/  LDGSTS.E.BYPASS.128 [R47], desc[UR14][R26.64] ;  /* 0x000000001a2f7fae */ /* 0x000fe4000b901c4e */
[--C-:B------:R-:W-:Y:S02]  /*12d0*/  IMAD.WIDE R28, R29, 0x2, R64.reuse ;  /* 0x000000021d1c7825 */ /* 0x100fe400078e0240 */
[----:B------:R-:W0:Y:S02]  /*12e0*/  LDGDEPBAR ;  /* 0x00000000000079af */ /* 0x000e240000000000 */
[--C-:B------:R-:W-:Y:S02]  /*12f0*/  IMAD.WIDE R32, R33, 0x2, R64.reuse ;  /* 0x0000000221207825 */ /* 0x100fe400078e0240 */
[----:B------:R-:W-:Y:S02]  /*1300*/  LDGSTS.E.BYPASS.128 [R45+0x14000], desc[UR14][R34.64] ;  /* 0x14000000222d7fae */ /* 0x000fe4000b901c4e */
[----:B------:R-:W-:-:S02]  /*1310*/  IMAD.WIDE R30, R31, 0x2, R64 ;  /* 0x000000021f1e7825 */ /* 0x000fc400078e0240 */
[----:B------:R-:W-:Y:S04]  /*1320*/  LDGSTS.E.BYPASS.128 [R43+0x14000], desc[UR14][R28.64] ;  /* 0x140000001c2b7fae */ /* 0x000fe8000b901c4e */
[----:B------:R-:W-:Y:S04]  /*1330*/  LDGSTS.E.BYPASS.128 [R42+0x14000], desc[UR14][R32.64] ;  /* 0x14000000202a7fae */ /* 0x000fe8000b901c4e */
[----:B------:R-:W-:Y:S04]  /*1340*/  LDGSTS.E.BYPASS.128 [R69+0x14000], desc[UR14][R30.64] ;  /* 0x140000001e457fae */ /* 0x000fe8000b901c4e */
[----:B------:R-:W0:Y:S01]  /*1350*/  LDGDEPBAR ;  /* 0x00000000000079af */ /* 0x000e220000000000 */
[----:B------:R-:W-:Y:S06]  /*1360*/  BAR.SYNC.DEFER_BLOCKING 0x0 ;  /* 0x0000000000007b1d */ /* 0x000fec0000010000 */
[----:B------:R-:W-:Y:S01]  /*1370*/  @!PT LDS RZ, [RZ] ;  /* 0x00000000fffff984 */ /* 0x000fe20000000800 */
[----:B------:R-:W-:Y:S01]  /*1380*/  @!PT LDS RZ, [RZ] ;  /* 0x00000000fffff984 */ /* 0x000fe20000000800 */
[----:B------:R-:W-:Y:S01]  /*1390*/  @!PT LDS RZ, [RZ] ;  /* 0x00000000fffff984 */ /* 0x000fe20000000800 */
[----:B------:R-:W-:Y:S04]  /*13a0*/  LDGSTS.E.BYPASS.128 [R66+0x4000], desc[UR14][R22.64+0x100] ;  /* 0x0400010016427fae */ /* 0x000fe8000b901c4e */
[----:B------:R-:W-:Y:S04]  /*13b0*/  LDGSTS.E.BYPASS.128 [R68+0x4000], desc[UR14][R38.64+0x100] ;  /* 0x0400010026447fae */ /* 0x000fe8000b901c4e */
[----:B------:R-:W-:Y:S04]  /*13c0*/  LDGSTS.E.BYPASS.128 [R40+0x4000], desc[UR14][R24.64+0x100] ;  /* 0x0400010018287fae */ /* 0x000fe8000b901c4e */
[----:B------:R-:W-:Y:S04]  /*13d0*/  LDGSTS.E.BYPASS.128 [R62+0x4000], desc[UR14][R20.64+0x100] ;  /* 0x04000100143e7fae */ /* 0x000fe8000b901c4e */
[----:B------:R-:W-:Y:S04]  /*13e0*/  LDGSTS.E.BYPASS.128 [R60+0x4000], desc[UR14][R18.64+0x100] ;  /* 0x04000100123c7fae */ /* 0x000fe8000b901c4e */
[----:B------:R-:W-:Y:S04]  /*13f0*/  LDGSTS.E.BYPASS.128 [R58+0x4000], desc[UR14][R54.64+0x100] ;  /* 0x04000100363a7fae */ /* 0x000fe8000b901c4e */
[----:B------:R-:W-:Y:S04]  /*1400*/  LDGSTS.E.BYPASS.128 [R49+0x4000], desc[UR14][R36.64+0x100] ;  /* 0x0400010024317fae */ /* 0x000fe8000b901c4e */
[----:B------:R-:W-:Y:S04]  /*1410*/  LDGSTS.E.BYPASS.128 [R47+0x4000], desc[UR14][R26.64+0x100] ;  /* 0x040001001a2f7fae */ /* 0x000fe8000b901c4e */
[----:B------:R-:W0:Y:S04]  /*1420*/  LDGDEPBAR ;  /* 0x00000000000079af */ /* 0x000e280000000000 */
[----:B------:R-:W-:Y:S04]  /*1430*/  LDGSTS.E.BYPASS.128 [R45+0x16000], desc[UR14][R34.64+0x100] ;  /* 0x16000100222d7fae */ /* 0x000fe8000b901c4e */
        /* <DEDUP_REMOVED lines=26> */
[----:B------:R1:W-:Y:S04]  /*15e0*/  LDGSTS.E.BYPASS.128 [R66+0xc000], desc[UR14][R22.64+0x300] ;  /* 0x0c00030016427fae */ /* 0x0003e8000b901c4e */
[----:B------:R2:W-:Y:S04]  /*15f0*/  LDGSTS.E.BYPASS.128 [R68+0xc000], desc[UR14][R38.64+0x300] ;  /* 0x0c00030026447fae */ /* 0x0005e8000b901c4e */
[----:B------:R3:W-:Y:S01]  /*1600*/  LDGSTS.E.BYPASS.128 [R40+0xc000], desc[UR14][R24.64+0x300] ;  /* 0x0c00030018287fae */ /* 0x0007e2000b901c4e */
[----:B-1----:R-:W-:-:S03]  /*1610*/  SHF.R.U32.HI R22, RZ, 0x2, R0 ;  /* 0x00000002ff167819 */ /* 0x002fc60000011600 */
[----:B------:R1:W-:Y:S01]  /*1620*/  LDGSTS.E.BYPASS.128 [R62+0xc000], desc[UR14][R20.64+0x300] ;  /* 0x0c000300143e7fae */ /* 0x0003e2000b901c4e */
[----:B------:R-:W-:Y:S02]  /*1630*/  SHF.R.U32.HI R66, RZ, 0x2, R0 ;  /* 0x00000002ff427819 */ /* 0x000fe40000011600 */
[----:B------:R-:W-:Y:S01]  /*1640*/  SGXT.U32 R22, R22, 0x5 ;  /* 0x000000051616781a */ /* 0x000fe20000000000 */
[----:B------:R4:W-:Y:S01]  /*1650*/  LDGSTS.E.BYPASS.128 [R60+0xc000], desc[UR14][R18.64+0x300] ;  /* 0x0c000300123c7fae */ /* 0x0009e2000b901c4e */
[--C-:B--2---:R-:W-:Y:S02]  /*1660*/  IMAD.WIDE R38, R48, 0x2, R56.reuse ;  /* 0x0000000230267825 */ /* 0x104fe400078e0238 */
[----:B------:R-:W-:Y:S01]  /*1670*/  LOP3.LUT R17, R22, R17, RZ, 0xfc, !PT ;  /* 0x0000001116117212 */ /* 0x000fe200078efcff */
[----:B------:R-:W-:Y:S01]  /*1680*/  LDGSTS.E.BYPASS.128 [R58+0xc000], desc[UR14][R54.64+0x300] ;  /* 0x0c000300363a7fae */ /* 0x000fe2000b901c4e */
[----:B---3--:R-:W-:-:S03]  /*1690*/  IMAD.WIDE R40, R41, 0x2, R56 ;  /* 0x0000000229287825 */ /* 0x008fc600078e0238 */
[----:B------:R2:W-:Y:S01]  /*16a0*/  LDGSTS.E.BYPASS.128 [R49+0xc000], desc[UR14][R36.64+0x300] ;  /* 0x0c00030024317fae */ /* 0x0005e2000b901c4e */
[----:B-1----:R-:W-:-:S03]  /*16b0*/  IMAD.WIDE R20, R52, 0x2, R56 ;  /* 0x0000000234147825 */ /* 0x002fc600078e0238 */
[----:B------:R1:W-:Y:S01]  /*16c0*/  LDGSTS.E.BYPASS.128 [R47+0xc000], desc[UR14][R26.64+0x300] ;  /* 0x0c0003001a2f7fae */ /* 0x0003e2000b901c4e */
[--C-:B------:R-:W-:Y:S01]  /*16d0*/  IMAD.WIDE R24, R16, 0x2, R56.reuse ;  /* 0x0000000210187825 */ /* 0x100fe200078e0238 */
[----:B------:R-:W-:Y:S02]  /*16e0*/  IADD3 R16, P0, R40, 0x400, RZ ;  /* 0x0000040028107810 */ /* 0x000fe40007f1e0ff */
[----:B----4-:R-:W-:Y:S01]  /*16f0*/  IADD3 R18, P1, R20, 0x400, RZ ;  /* 0x0000040014127810 */ /* 0x010fe20007f3e0ff */
[--C-:B------:R-:W-:Y:S01]  /*1700*/  IMAD.WIDE R22, R50, 0x2, R56.reuse ;  /* 0x0000000232167825 */ /* 0x100fe200078e0238 */
[----:B------:R-:W0:Y:S01]  /*1710*/  LDGDEPBAR ;  /* 0x00000000000079af */ /* 0x000e220000000000 */
[----:B--2---:R-:W-:Y:S02]  /*1720*/  CS2R R36, SRZ ;  /* 0x0000000000247805 */ /* 0x004fe4000001ff00 */
[--C-:B------:R-:W-:Y:S01]  /*1730*/  IMAD.WIDE R50, R51, 0x2, R56.reuse ;  /* 0x0000000233327825 */ /* 0x100fe200078e0238 */
[----:B------:R-:W-:Y:S01]  /*1740*/  IADD3 R19, P2, R22, 0x400, RZ ;  /* 0x0000040016137810 */ /* 0x000fe20007f5e0ff */
[----:B------:R2:W-:Y:S01]  /*1750*/  LDGSTS.E.BYPASS.128 [R45+0x1a000], desc[UR14][R34.64+0x300] ;  /* 0x1a000300222d7fae */ /* 0x0005e2000b901c4e */
[----:B-1----:R-:W-:Y:S01]  /*1760*/  CS2R R26, SRZ ;  /* 0x00000000001a7805 */ /* 0x002fe2000001ff00 */
[----:B------:R-:W-:-:S02]  /*1770*/  IMAD.WIDE R52, R53, 0x2, R56 ;  /* 0x0000000235347825 */ /* 0x000fc400078e0238 */
[----:B------:R1:W-:Y:S02]  /*1780*/  LDGSTS.E.BYPASS.128 [R43+0x1a000], desc[UR14][R28.64+0x300] ;  /* 0x1a0003001c2b7fae */ /* 0x0003e4000b901c4e */
[----:B------:R-:W-:Y:S01]  /*1790*/  IMAD.X R20, RZ, RZ, R41, P0 ;  /* 0x000000ffff147224 */ /* 0x000fe200000e0629 */
[----:B------:R-:W-:Y:S01]  /*17a0*/  IADD3 R22, P0, R50, 0x400, RZ ;  /* 0x0000040032167810 */ /* 0x000fe20007f1e0ff */
[----:B------:R-:W-:Y:S01]  /*17b0*/  IMAD.X R21, RZ, RZ, R21, P1 ;  /* 0x000000ffff157224 */ /* 0x000fe200008e0615 */
[----:B------:R-:W-:Y:S01]  /*17c0*/  IADD3 R40, P1, R52, 0x400, RZ ;  /* 0x0000040034287810 */ /* 0x000fe20007f3e0ff */
[----:B------:R-:W-:Y:S01]  /*17d0*/  IMAD.WIDE R56, R46, 0x2, R56 ;  /* 0x000000022e387825 */ /* 0x000fe200078e0238 */
[----:B------:R3:W-:Y:S01]  /*17e0*/  LDGSTS.E.BYPASS.128 [R42+0x1a000], desc[UR14][R32.64+0x300] ;  /* 0x1a000300202a7fae */ /* 0x0007e2000b901c4e */
[----:B--2---:R-:W-:Y:S02]  /*17f0*/  CS2R R34, SRZ ;  /* 0x0000000000227805 */ /* 0x004fe4000001ff00 */
[----:B------:R-:W-:Y:S01]  /*1800*/  IMAD.X R23, RZ, RZ, R23, P2 ;  /* 0x000000ffff177224 */ /* 0x000fe200010e0617 */
[----:B------:R-:W-:Y:S01]  /*1810*/  IADD3 R41, P2, R38, 0x400, RZ ;  /* 0x0000040026297810 */ /* 0x000fe20007f5e0ff */
[----:B------:R-:W-:Y:S01]  /*1820*/  IMAD.X R50, RZ, RZ, R51, P0 ;  /* 0x000000ffff327224 */ /* 0x000fe200000e0633 */
[----:B------:R-:W-:Y:S01]  /*1830*/  IADD3 R51, P0, R24, 0x400, RZ ;  /* 0x0000040018337810 */ /* 0x000fe20007f1e0ff */
[----:B------:R-:W-:Y:S01]  /*1840*/  IMAD.X R52, RZ, RZ, R53, P1 ;  /* 0x000000ffff347224 */ /* 0x000fe200008e0635 */
[----:B------:R-:W-:Y:S01]  /*1850*/  IADD3 R54, P1, R56, 0x400, RZ ;  /* 0x0000040038367810 */ /* 0x000fe20007f3e0ff */
[----:B------:R-:W-:Y:S01]  /*1860*/  IMAD.WIDE R60, R61, 0x2, R64 ;  /* 0x000000023d3c7825 */ /* 0x000fe200078e0240 */
[----:B------:R2:W-:Y:S01]  /*1870*/  LDGSTS.E.BYPASS.128 [R69+0x1a000], desc[UR14][R30.64+0x300] ;  /* 0x1a0003001e457fae */ /* 0x0005e2000b901c4e */
[----:B-1----:R-:W-:-:S02]  /*1880*/  CS2R R28, SRZ ;  /* 0x00000000001c7805 */ /* 0x002fc4000001ff00 */
[----:B---3--:R-:W-:Y:S01]  /*1890*/  CS2R R32, SRZ ;  /* 0x0000000000207805 */ /* 0x008fe2000001ff00 */
[----:B------:R-:W-:Y:S01]  /*18a0*/  IMAD.X R53, RZ, RZ, R39, P2 ;  /* 0x000000ffff357224 */ /* 0x000fe200010e0627 */
[----:B------:R-:W0:Y:S01]  /*18b0*/  LDGDEPBAR ;  /* 0x00000000000079af */ /* 0x000e220000000000 */
[----:B------:R-:W-:Y:S02]  /*18c0*/  IMAD.X R55, RZ, RZ, R25, P0 ;  /* 0x000000ffff377224 */ /* 0x000fe400000e0619 */
[----:B------:R-:W-:-:S04]  /*18d0*/  IMAD.WIDE R38, R44, 0x2, R64 ;  /* 0x000000022c267825 */ /* 0x000fc800078e0240 */
[----:B------:R-:W-:Y:S01]  /*18e0*/  IMAD.X R56, RZ, RZ, R57, P1 ;  /* 0x000000ffff387224 */ /* 0x000fe200008e0639 */
[----:B------:R-:W-:Y:S01]  /*18f0*/  IADD3 R58, P1, R60, 0x400, RZ ;  /* 0x000004003c3a7810 */ /* 0x000fe20007f3e0ff */
[--C-:B------:R-:W-:Y:S01]  /*1900*/  IMAD.WIDE R24, R63, 0x2, R64.reuse ;  /* 0x000000023f187825 */ /* 0x100fe200078e0240 */
[----:B------:R-:W-:Y:S02]  /*1910*/  IADD3 R57, P0, R38, 0x400, RZ ;  /* 0x0000040026397810 */ /* 0x000fe40007f1e0ff */
[----:B--2---:R-:W-:Y:S01]  /*1920*/  CS2R R30, SRZ ;  /* 0x00000000001e7805 */ /* 0x004fe2000001ff00 */
[----:B------:R-:W-:-:S04]  /*1930*/  IMAD.WIDE R64, R59, 0x2, R64 ;  /* 0x000000023b407825 */ /* 0x000fc800078e0240 */
[----:B------:R-:W-:Y:S01]  /*1940*/  IMAD.X R60, RZ, RZ, R61, P1 ;  /* 0x000000ffff3c7224 */ /* 0x000fe200008e063d */
[----:B------:R-:W-:Y:S01]  /*1950*/  IADD3 R62, P1, R64, 0x400, RZ ;  /* 0x00000400403e7810 */ /* 0x000fe20007f3e0ff */
[----:B------:R-:W-:Y:S01]  /*1960*/  IMAD.X R59, RZ, RZ, R39, P0 ;  /* 0x000000ffff3b7224 */ /* 0x000fe200000e0627 */
[----:B------:R-:W-:Y:S01]  /*1970*/  IADD3 R61, P0, R24, 0x400, RZ ;  /* 0x00000400183d7810 */ /* 0x000fe20007f1e0ff */
[----:B------:R-:W-:Y:S01]  /*1980*/  IMAD.MOV.U32 R68, RZ, RZ, -0x80 ;  /* 0xffffff80ff447424 */ /* 0x000fe200078e00ff */
[----:B------:R-:W-:Y:S01]  /*1990*/  CS2R R38, SRZ ;  /* 0x0000000000267805 */ /* 0x000fe2000001ff00 */
[----:B------:R-:W-:Y:S01]  /*19a0*/  IMAD.X R64, RZ, RZ, R65, P1 ;  /* 0x000000ffff407224 */ /* 0x000fe200008e0641 */
[----:B------:R-:W-:Y:S01]  /*19b0*/  SHF.R.U32.HI R65, RZ, 0x5, R0 ;  /* 0x00000005ff417819 */ /* 0x000fe20000011600 */
[----:B------:R-:W-:Y:S01]  /*19c0*/  IMAD.X R63, RZ, RZ, R25, P0 ;  /* 0x000000ffff3f7224 */ /* 0x000fe200000e0619 */
[----:B------:R-:W-:Y:S02]  /*19d0*/  CS2R R24, SRZ ;  /* 0x0000000000187805 */ /* 0x000fe4000001ff00 */
[----:B------:R-:W-:-:S07]  /*19e0*/  LOP3.LUT R65, R65, 0x7fffffc, RZ, 0xc0, !PT ;  /* 0x07fffffc41417812 */ /* 0x000fce00078ec0ff */
.L_x_0:
[----:B------:R-:W1:Y:S01]  /*19f0*/  SHFL.IDX PT, R42, R65, RZ, 0x1f ;  /* 0x00001fff412a7589 */ /* 0x000e6200000e0000 */
[----:B------:R-:W-:Y:S01]  /*1a00*/  UIADD3 UR11, UR11, 0x1, URZ ;  /* 0x000000010b0b7890 */ /* 0x000fe2000fffe03f */
[----:B------:R-:W-:-:S04]  /*1a10*/  DEPBAR.LE SB0, 0x6 ;  /* 0x000081800000791a */ /* 0x000fc80000000000 */
[----:B------:R-:W-:Y:S01]  /*1a20*/  UISETP.GE.AND UP0, UPT, UR11, 0x5, UPT ;  /* 0x000000050b00788c */ /* 0x000fe2000bf06270 */
[----:B------:R-:W-:Y:S01]  /*1a30*/  BAR.SYNC.DEFER_BLOCKING 0x0 ;  /* 0x0000000000007b1d */ /* 0x000fe20000010000 */
[----:B------:R-:W-:Y:S01]  /*1a40*/  UIADD3 UR12, UR12, 0x1, URZ ;  /* 0x000000010c0c7890 */ /* 0x000fe2000fffe03f */
[----:B------:R-:W-:Y:S01]  /*1a50*/  VIADD R68, R68, 0x80 ;  /* 0x0000008044447836 */ /* 0x000fe20000000000 */
[----:B------:R-:W-:-:S03]  /*1a60*/  USEL UR11, UR11, URZ, !UP0 ;  /* 0x0000003f0b0b7287 */ /* 0x000fc6000c000000 */
[----:B------:R-:W-:Y:S01]  /*1a70*/  UMOV UR19, 0x40000040 ;  /* 0x4000004000137882 */ /* 0x000fe20000000000 */
[----:B------:R-:W-:Y:S01]  /*1a80*/  ULEA UR4, UR11, UR10, 0xe ;  /* 0x0000000a0b047291 */ /* 0x000fe2000f8e703f */
[----:B------:R-:W-:-:S03]  /*1a90*/  ISETP.GE.U32.AND P0, PT, R68, 0x3a00, PT ;  /* 0x00003a004400780c */ /* 0x000fc60003f06070 */
[----:B------:R-:W-:Y:S02]  /*1aa0*/  USHF.R.U32.HI UR8, URZ, 0x4, UR4 ;  /* 0x000000043f087899 */ /* 0x000fe40008011604 */
[----:B------:R-:W-:Y:S02]  /*1ab0*/  ULEA UR4, UR11, UR13, 0xd ;  /* 0x0000000d0b047291 */ /* 0x000fe4000f8e683f */
[----:B------:R-:W-:Y:S01]  /*1ac0*/  ULOP3.LUT UR8, UR8, 0x3fff, URZ, 0xc0, !UPT ;  /* 0x00003fff08087892 */ /* 0x000fe2000f8ec03f */
[----:B-1----:R-:W-:Y:S01]  /*1ad0*/  R2UR UR5, R42 ;  /* 0x000000002a0572ca */ /* 0x002fe200000e0000 */
[----:B------:R-:W-:Y:S01]  /*1ae0*/  USHF.R.U32.HI UR4, URZ, 0x4, UR4 ;  /* 0x000000043f047899 */ /* 0x000fe20008011604 */
[----:B------:R-:W-:-:S03]  /*1af0*/  IADD3 R42, P1, R54, UR6, RZ ;  /* 0x00000006362a7c10 */ /* 0x000fc6000ff3e0ff */
[----:B------:R-:W-:Y:S01]  /*1b00*/  ULOP3.LUT UR4, UR4, 0x3fff, URZ, 0xc0, !UPT ;  /* 0x00003fff04047892 */ /* 0x000fe2000f8ec03f */
[----:B------:R-:W-:Y:S01]  /*1b10*/  IADD3.X R43, R56, UR7, RZ, P1, !PT ;  /* 0x00000007382b7c10 */ /* 0x000fe20008ffe4ff */
[----:B------:R-:W-:Y:S01]  /*1b20*/  WARPGROUP.ARRIVE ;  /* 0x00000000000079c5 */ /* 0x000fe20000000000 */
[----:B------:R-:W-:Y:S01]  /*1b30*/  IADD3 R48, P1, R51, UR6, RZ ;  /* 0x0000000633307c10 */ /* 0x000fe2000ff3e0ff */
[----:B------:R-:W-:-:S03]  /*1b40*/  ULOP3.LUT UR18, UR4, 0x1000000, URZ, 0xfc, !UPT ;  /* 0x0100000004127892 */ /* 0x000fc6000f8efc3f */
[----:B------:R-:W-:Y:S01]  /*1b50*/  IADD3.X R49, R55, UR7, RZ, P1, !PT ;  /* 0x0000000737317c10 */ /* 0x000fe20008ffe4ff */
[----:B------:R-:W-:Y:S01]  /*1b60*/  USHF.L.U32 UR5, UR5, 0x7, URZ ;  /* 0x0000000705057899 */ /* 0x000fe2000800063f */
[----:B------:R-:W-:-:S03]  /*1b70*/  IADD3 R44, P1, R41, UR6, RZ ;  /* 0x00000006292c7c10 */ /* 0x000fc6000ff3e0ff */
[----:B------:R-:W-:Y:S01]  /*1b80*/  ULOP3.LUT UR5, UR5, 0x180, URZ, 0xc0, !UPT ;  /* 0x0000018005057892 */ /* 0x000fe2000f8ec03f */
[----:B------:R-:W-:Y:S02]  /*1b90*/  IADD3.X R45, R53, UR7, RZ, P1, !PT ;  /* 0x00000007352d7c10 */ /* 0x000fe40008ffe4ff */
[----:B------:R-:W-:Y:S01]  /*1ba0*/  IADD3 R46, P1, R40, UR6, RZ ;  /* 0x00000006282e7c10 */ /* 0x000fe2000ff3e0ff */
[----:B------:R-:W-:-:S03]  /*1bb0*/  UIADD3 UR8, UP0, UR5, UR8, URZ ;  /* 0x0000000805087290 */ /* 0x000fc6000ff1e03f */
[----:B------:R-:W-:Y:S01]  /*1bc0*/  UMOV UR5, URZ ;  /* 0x0000003f00057c82 */ /* 0x000fe20008000000 */
[----:B------:R-:W-:Y:S02]  /*1bd0*/  UIADD3.X UR9, URZ, URZ, URZ, UP0, !UPT ;  /* 0x0000003f3f097290 */ /* 0x000fe400087fe43f */
[----:B------:R-:W-:Y:S02]  /*1be0*/  ULOP3.LUT UR16, UR8, 0x2000000, URZ, 0xfc, !UPT ;  /* 0x0200000008107892 */ /* 0x000fe4000f8efc3f */
[----:B------:R-:W-:Y:S02]  /*1bf0*/  ULOP3.LUT UR17, UR9, 0x40000040, URZ, 0xfc, !UPT ;  /* 0x4000004009117892 */ /* 0x000fe4000f8efc3f */
[----:B------:R-:W-:-:S04]  /*1c00*/  UISETP.GE.AND UP0, UPT, UR12, 0x5, UPT ;  /* 0x000000050c00788c */ /* 0x000fc8000bf06270 */
[----:B------:R-:W-:-:S03]  /*1c10*/  USEL UR12, UR12, URZ, !UP0 ;  /* 0x0000003f0c0c7287 */ /* 0x000fc6000c000000 */
[----:B------:R-:W-:Y:S01]  /*1c20*/  HGMMA.64x32x16.F32.BF16 R24, gdesc[UR16], R24 ;  /* 0x00600000101879f0 */ /* 0x000fe20008701818 */
[----:B------:R-:W-:Y:S01]  /*1c30*/  UMOV UR16, 0x2000002 ;  /* 0x0200000200107882 */ /* 0x000fe20000000000 */
[----:B------:R-:W-:Y:S01]  /*1c40*/  UMOV UR17, 0x40000040 ;  /* 0x4000004000117882 */ /* 0x000fe20000000000 */
[----:B------:R-:W-:Y:S01]  /*1c50*/  UMOV UR18, 0x1000002 ;  /* 0x0100000200127882 */ /* 0x000fe20000000000 */
[----:B------:R-:W-:Y:S01]  /*1c60*/  UMOV UR19, 0x40000040 ;  /* 0x4000004000137882 */ /* 0x000fe20000000000 */
[----:B------:R-:W-:Y:S02]  /*1c70*/  UIADD3.64 UR16, UR8, UR16, URZ ;  /* 0x0000001008107297 */ /* 0x000fe4000fffe03f */
[----:B------:R-:W-:-:S09]  /*1c80*/  UIADD3.64 UR18, UR4, UR18, URZ ;  /* 0x0000001204127297 */ /* 0x000fd2000fffe03f */
        /* <DEDUP_REMOVED lines=41> */
[----:B------:R-:W-:Y:S02]  /*1f20*/  UIADD3.64 UR18, UR4, UR18, URZ ;  /* 0x0000001204127297 */ /* 0x000fe4000fffe03f */
[----:B------:R-:W-:-:S06]  /*1f30*/  ULEA UR4, UR12, UR10, 0xe ;  /* 0x0000000a0c047291 */ /* 0x000fcc000f8e703f */
[----:B------:R-:W-:Y:S02]  /*1f40*/  LEA R69, R7, UR4, 0x1 ;  /* 0x0000000407457c11 */ /* 0x000fe4000f8e08ff */
[----:B------:R-:W-:Y:S01]  /*1f50*/  LEA R47, R11, UR4, 0x1 ;  /* 0x000000040b2f7c11 */ /* 0x000fe2000f8e08ff */
[----:B------:R-:W-:Y:S03]  /*1f60*/  HGMMA.64x32x16.F32.BF16 R24, gdesc[UR16], R24, gsb0 ;  /* 0x00600000101879f0 */ /* 0x000fe60008001818 */
[----:B------:R-:W-:Y:S02]  /*1f70*/  WARPGROUP.DEPBAR.LE gsb0, 0x1 ;  /* 0x00008000000079c5 */ /* 0x000fe40000010100 */
[----:B------:R-:W-:Y:S06]  /*1f80*/  BAR.SYNC.DEFER_BLOCKING 0x0 ;  /* 0x0000000000007b1d */ /* 0x000fec0000010000 */
[----:B------:R-:W-:Y:S01]  /*1f90*/  @!PT LDS RZ, [RZ] ;  /* 0x00000000fffff984 */ /* 0x000fe20000000800 */
[----:B------:R-:W-:Y:S01]  /*1fa0*/  @!PT LDS RZ, [RZ] ;  /* 0x00000000fffff984 */ /* 0x000fe20000000800 */
[----:B------:R-:W-:Y:S01]  /*1fb0*/  @!PT LDS RZ, [RZ] ;  /* 0x00000000fffff984 */ /* 0x000fe20000000800 */
[----:B------:R1:W-:Y:S02]  /*1fc0*/  LDGSTS.E.BYPASS.128 [R69], desc[UR14][R42.64], !P0 ;  /* 0x000000002a457fae */ /* 0x0003e4000c101c4e */
[----:B-1----:R-:W-:-:S05]  /*1fd0*/  LEA R69, R9, UR4, 0x1 ;  /* 0x0000000409457c11 */ /* 0x002fca000f8e08ff */
[----:B------:R1:W-:Y:S04]  /*1fe0*/  LDGSTS.E.BYPASS.128 [R69], desc[UR14][R48.64], !P0 ;  /* 0x0000000030457fae */ /* 0x0003e8000c101c4e */
[----:B------:R2:W-:Y:S01]  /*1ff0*/  LDGSTS.E.BYPASS.128 [R47], desc[UR14][R44.64], !P0 ;  /* 0x000000002c2f7fae */ /* 0x0005e2000c101c4e */
[----:B-1----:R-:W-:Y:S02]  /*2000*/  LEA R69, R13, UR4, 0x1 ;  /* 0x000000040d457c11 */ /* 0x002fe4000f8e08ff */
[----:B--2---:R-:W-:Y:S02]  /*2010*/  IADD3.X R47, R52, UR7, RZ, P1, !PT ;  /* 0x00000007342f7c10 */ /* 0x004fe40008ffe4ff */
[----:B------:R-:W-:-:S03]  /*2020*/  IADD3 R42, P1, R22, UR6, RZ ;  /* 0x00000006162a7c10 */ /* 0x000fc6000ff3e0ff */
[----:B------:R1:W-:Y:S01]  /*2030*/  LDGSTS.E.BYPASS.128 [R69], desc[UR14][R46.64], !P0 ;  /* 0x000000002e457fae */ /* 0x0003e2000c101c4e */
[----:B------:R-:W-:Y:S02]  /*2040*/  IADD3.X R43, R50, UR7, RZ, P1, !PT ;  /* 0x00000007322b7c10 */ /* 0x000fe40008ffe4ff */
[----:B------:R-:W-:-:S04]  /*2050*/  IADD3 R48, P1, R19, UR6, RZ ;  /* 0x0000000613307c10 */ /* 0x000fc8000ff3e0ff */
[----:B------:R-:W-:Y:S02]  /*2060*/  IADD3.X R49, R23, UR7, RZ, P1, !PT ;  /* 0x0000000717317c10 */ /* 0x000fe40008ffe4ff */
[----:B------:R-:W-:Y:S02]  /*2070*/  IADD3 R44, P1, R18, UR6, RZ ;  /* 0x00000006122c7c10 */ /* 0x000fe4000ff3e0ff */
[----:B-1----:R-:W-:Y:S02]  /*2080*/  LEA R69, R3, UR4, 0x1 ;  /* 0x0000000403457c11 */ /* 0x002fe4000f8e08ff */
[----:B------:R-:W-:Y:S02]  /*2090*/  IADD3.X R45, R21, UR7, RZ, P1, !PT ;  /* 0x00000007152d7c10 */ /* 0x000fe40008ffe4ff */
[----:B------:R-:W-:Y:S01]  /*20a0*/  IADD3 R46, P1, R16, UR6, RZ ;  /* 0x00000006102e7c10 */ /* 0x000fe2000ff3e0ff */
[----:B------:R1:W-:Y:S03]  /*20b0*/  LDGSTS.E.BYPASS.128 [R69], desc[UR14][R42.64], !P0 ;  /* 0x000000002a457fae */ /* 0x0003e6000c101c4e */
[----:B------:R-:W-:-:S02]  /*20c0*/  IADD3.X R47, R20, UR7, RZ, P1, !PT ;  /* 0x00000007142f7c10 */ /* 0x000fc40008ffe4ff */
[----:B-1----:R-:W-:Y:S02]  /*20d0*/  LEA R43, R4, UR4, 0x1 ;  /* 0x00000004042b7c11 */ /* 0x002fe4000f8e08ff */
[----:B------:R-:W-:Y:S02]  /*20e0*/  LEA R69, R6, UR4, 0x1 ;  /* 0x0000000406457c11 */ /* 0x000fe4000f8e08ff */
[----:B------:R-:W-:Y:S01]  /*20f0*/  IADD3 R42, P1, R62, UR6, RZ ;  /* 0x000000063e2a7c10 */ /* 0x000fe2000ff3e0ff */
[----:B------:R1:W-:Y:S02]  /*2100*/  LDGSTS.E.BYPASS.128 [R43], desc[UR14][R48.64], !P0 ;  /* 0x00000000302b7fae */ /* 0x0003e4000c101c4e */
[----:B-1----:R-:W-:Y:S01]  /*2110*/  LEA R49, R5, UR4, 0x1 ;  /* 0x0000000405317c11 */ /* 0x002fe2000f8e08ff */
[----:B------:R-:W-:Y:S01]  /*2120*/  ULEA UR4, UR12, UR13, 0xd ;  /* 0x0000000d0c047291 */ /* 0x000fe2000f8e683f */
[----:B------:R-:W-:-:S03]  /*2130*/  IADD3.X R43, R64, UR7, RZ, P1, !PT ;  /* 0x00000007402b7c10 */ /* 0x000fc60008ffe4ff */
[----:B------:R1:W-:Y:S04]  /*2140*/  LDGSTS.E.BYPASS.128 [R49], desc[UR14][R44.64], !P0 ;  /* 0x000000002c317fae */ /* 0x0003e8000c101c4e */
[----:B------:R2:W-:Y:S04]  /*2150*/  LDGSTS.E.BYPASS.128 [R69], desc[UR14][R46.64], !P0 ;  /* 0x000000002e457fae */ /* 0x0005e8000c101c4e */
[----:B------:R-:W0:Y:S01]  /*2160*/  LDGDEPBAR ;  /* 0x00000000000079af */ /* 0x000e220000000000 */
[----:B-1----:R-:W-:Y:S02]  /*2170*/  IADD3 R44, P1, R61, UR6, RZ ;  /* 0x000000063d2c7c10 */ /* 0x002fe4000ff3e0ff */
[----:B--2---:R-:W-:-:S02]  /*2180*/  LEA R69, R8, UR4, 0x1 ;  /* 0x0000000408457c11 */ /* 0x004fc4000f8e08ff */
[----:B------:R-:W-:Y:S02]  /*2190*/  IADD3.X R45, R63, UR7, RZ, P1, !PT ;  /* 0x000000073f2d7c10 */ /* 0x000fe40008ffe4ff */
[----:B------:R-:W-:Y:S01]  /*21a0*/  IADD3 R46, P1, R58, UR6, RZ ;  /* 0x000000063a2e7c10 */ /* 0x000fe2000ff3e0ff */
[----:B------:R1:W-:Y:S03]  /*21b0*/  LDGSTS.E.BYPASS.128 [R69], desc[UR14][R42.64], !P0 ;  /* 0x000000002a457fae */ /* 0x0003e6000c101c4e */
[----:B------:R-:W-:Y:S02]  /*21c0*/  IADD3.X R47, R60, UR7, RZ, P1, !PT ;  /* 0x000000073c2f7c10 */ /* 0x000fe40008ffe4ff */
[----:B------:R-:W-:Y:S01]  /*21d0*/  IADD3 R48, P1, R57, UR6, RZ ;  /* 0x0000000639307c10 */ /* 0x000fe2000ff3e0ff */
[----:B------:R-:W-:-:S03]  /*21e0*/  UIADD3 UR6, UP0, UR6, 0x100, URZ ;  /* 0x0000010006067890 */ /* 0x000fc6000ff1e03f */
[----:B------:R-:W-:Y:S01]  /*21f0*/  IADD3.X R49, R59, UR7, RZ, P1, !PT ;  /* 0x000000073b317c10 */ /* 0x000fe20008ffe4ff */
[----:B------:R-:W-:Y:S01]  /*2200*/  UIADD3.X UR7, URZ, UR7, URZ, UP0, !UPT ;  /* 0x000000073f077290 */ /* 0x000fe200087fe43f */
[----:B-1----:R-:W-:Y:S02]  /*2210*/  LEA R43, R10, UR4, 0x1 ;  /* 0x000000040a2b7c11 */ /* 0x002fe4000f8e08ff */
[----:B------:R-:W-:-:S03]  /*2220*/  LEA R69, R14, UR4, 0x1 ;  /* 0x000000040e457c11 */ /* 0x000fc6000f8e08ff */
[----:B------:R1:W-:Y:S02]  /*2230*/  LDGSTS.E.BYPASS.128 [R43], desc[UR14][R44.64], !P0 ;  /* 0x000000002c2b7fae */ /* 0x0003e4000c101c4e */
[----:B-1----:R-:W-:-:S05]  /*2240*/  LEA R45, R12, UR4, 0x1 ;  /* 0x000000040c2d7c11 */ /* 0x002fca000f8e08ff */
[----:B------:R1:W-:Y:S04]  /*2250*/  LDGSTS.E.BYPASS.128 [R45], desc[UR14][R46.64], !P0 ;  /* 0x000000002e2d7fae */ /* 0x0003e8000c101c4e */
[----:B------:R1:W-:Y:S01]  /*2260*/  LDGSTS.E.BYPASS.128 [R69], desc[UR14][R48.64], !P0 ;  /* 0x0000000030457fae */ /* 0x0003e2000c101c4e */
[----:B------:R-:W-:-:S03]  /*2270*/  ISETP.GE.U32.AND P0, PT, R68, 0x3b80, PT ;  /* 0x00003b804400780c */ /* 0x000fc60003f06070 */
[----:B------:R-:W0:Y:S10]  /*2280*/  LDGDEPBAR ;  /* 0x00000000000079af */ /* 0x000e340000000000 */
[----:B-1----:R-:W-:Y:S05]  /*2290*/  @!P0 BRA `(.L_x_0) ;  /* 0xfffffff400d48947 */ /* 0x002fea000383ffff */
[----:B------:R-:W-:Y:S02]  /*22a0*/  WARPGROUP.DEPBAR.LE gsb0, 0x0 ;  /* 0x00008000000079c5 */ /* 0x000fe40000010000 */
[----:B------:R-:W-:-:S04]  /*22b0*/  DEPBAR.LE SB0, 0x0 ;  /* 0x000080000000791a */ /* 0x000fc80000000000 */
[--C-:B------:R-:W-:Y:S02]  /*22c0*/  SHF.R.U32.HI R3, RZ, 0x1, R0.reuse ;  /* 0x00000001ff037819 */ /* 0x100fe40000011600 */
[----:B------:R-:W-:Y:S02]  /*22d0*/  SHF.R.U32.HI R6, RZ, 0x5, R0 ;  /* 0x00000005ff067819 */ /* 0x000fe40000011600 */
[C---:B------:R-:W-:Y:S01]  /*22e0*/  LOP3.LUT R4, R0.reuse, 0xf, RZ, 0xc0, !PT ;  /* 0x0000000f00047812 */ /* 0x040fe200078ec0ff */
[----:B------:R-:W-:Y:S01]  /*22f0*/  IMAD.SHL.U32 R0, R0, 0x8, RZ ;  /* 0x0000000800007824 */ /* 0x000fe200078e00ff */
[----:B------:R-:W-:Y:S02]  /*2300*/  LOP3.LUT R5, R3, 0x8, RZ, 0xc0, !PT ;  /* 0x0000000803057812 */ /* 0x000fe400078ec0ff */
[----:B------:R-:W-:Y:S02]  /*2310*/  LOP3.LUT R3, R6, 0x3, RZ, 0xc0, !PT ;  /* 0x0000000306037812 */ /* 0x000fe400078ec0ff */
[----:B------:R-:W-:Y:S01]  /*2320*/  F2FP.BF16.F32.PACK_AB R24, R25, R24 ;  /* 0x000000181918723e */ /* 0x000fe200000010ff */
[----:B------:R-:W-:Y:S01]  /*2330*/  IMAD R4, R4, 0x28, R5 ;  /* 0x0000002804047824 */ /* 0x000fe200078e0205 */
[----:B------:R-:W-:-:S02]  /*2340*/  F2FP.BF16.F32.PACK_AB R25, R27, R26 ;  /* 0x0000001a1b19723e */ /* 0x000fc400000010ff */
[----:B------:R-:W-:Y:S01]  /*2350*/  F2FP.BF16.F32.PACK_AB R32, R33, R32 ;  /* 0x000000202120723e */ /* 0x000fe200000010ff */
[----:B------:R-:W-:Y:S01]  /*2360*/  IMAD R4, R3, 0x280, R4 ;  /* 0x0000028003047824 */ /* 0x000fe200078e0204 */
[----:B------:R-:W-:Y:S02]  /*2370*/  F2FP.BF16.F32.PACK_AB R26, R29, R28 ;  /* 0x0000001c1d1a723e */ /* 0x000fe400000010ff */
[----:B------:R-:W-:Y:S02]  /*2380*/  F2FP.BF16.F32.PACK_AB R27, R31, R30 ;  /* 0x0000001e1f1b723e */ /* 0x000fe400000010ff */
[----:B------:R-:W-:Y:S02]  /*2390*/  F2FP.BF16.F32.PACK_AB R33, R35, R34 ;  /* 0x000000222321723e */ /* 0x000fe400000010ff */
[----:B------:R-:W-:Y:S01]  /*23a0*/  LEA R6, R4, UR10, 0x1 ;  /* 0x0000000a04067c11 */ /* 0x000fe2000f8e08ff */
[----:B------:R-:W-:Y:S01]  /*23b0*/  BAR.SYNC.DEFER_BLOCKING 0x0 ;  /* 0x0000000000007b1d */ /* 0x000fe20000010000 */
[----:B------:R-:W-:-:S02]  /*23c0*/  F2FP.BF16.F32.PACK_AB R34, R37, R36 ;  /* 0x000000242522723e */ /* 0x000fc400000010ff */
[----:B------:R-:W-:Y:S02]  /*23d0*/  F2FP.BF16.F32.PACK_AB R35, R39, R38 ;  /* 0x000000262723723e */ /* 0x000fe400000010ff */
[----:B------:R-:W-:-:S03]  /*23e0*/  LOP3.LUT R66, R66, 0x7, RZ, 0xc0, !PT ;  /* 0x0000000742427812 */ /* 0x000fc600078ec0ff */
[----:B------:R-:W1:Y:S01]  /*23f0*/  LDC.64 R4, c[0x0][0x220] ;  /* 0x00008800ff047b82 */ /* 0x000e620000000a00 */
[----:B------:R-:W-:Y:S01]  /*2400*/  LOP3.LUT R0, R15, 0x18, R0, 0xf8, !PT ;  /* 0x000000180f007812 */ /* 0x000fe200078ef800 */
[----:B------:R-:W-:-:S03]  /*2410*/  IMAD R66, R3, 0x8, R66 ;  /* 0x0000000803427824 */ /* 0x000fc600078e0242 */
[----:B------:R-:W-:Y:S02]  /*2420*/  ISETP.GE.AND P0, PT, R0, 0xc00, PT ;  /* 0x00000c000000780c */ /* 0x000fe40003f06270 */
[C---:B------:R-:W-:Y:S01]  /*2430*/  LOP3.LUT R3, R17.reuse, 0x20, RZ, 0xfc, !PT ;  /* 0x0000002011037812 */ /* 0x040fe200078efcff */
[----:B------:R-:W-:Y:S01]  /*2440*/  IMAD R66, R66, 0x28, R67 ;  /* 0x0000002842427824 */ /* 0x000fe200078e0243 */
[CC--:B------:R-:W-:Y:S01]  /*2450*/  ISETP.LT.AND P1, PT, R17.reuse, R2.reuse, !P0 ;  /* 0x000000021100720c */ /* 0x0c0fe20004721270 */
[----:B------:R-:W-:Y:S01]  /*2460*/  IMAD R17, R17, 0xc00, R0 ;  /* 0x00000c0011117824 */ /* 0x000fe200078e0200 */
[----:B------:R-:W-:Y:S02]  /*2470*/  ISETP.LT.AND P0, PT, R3, R2, !P0 ;  /* 0x000000020300720c */ /* 0x000fe40004701270 */
[----:B------:R-:W-:Y:S01]  /*2480*/  LEA R66, R66, UR10, 0x1 ;  /* 0x0000000a42427c11 */ /* 0x000fe2000f8e08ff */
[----:B------:R-:W-:Y:S04]  /*2490*/  STSM.16.M88.4 [R6], R24 ;  /* 0x0000001806007844 */ /* 0x000fe80000000200 */
[----:B------:R-:W-:Y:S01]  /*24a0*/  STSM.16.M88.4 [R6+0x20], R32 ;  /* 0x0000202006007844 */ /* 0x000fe20000000200 */
[----:B-1----:R-:W-:Y:S01]  /*24b0*/  IMAD.WIDE R2, R17, 0x2, R4 ;  /* 0x0000000211027825 */ /* 0x002fe200078e0204 */
[----:B------:R-:W-:Y:S06]  /*24c0*/  BAR.SYNC.DEFER_BLOCKING 0x0 ;  /* 0x0000000000007b1d */ /* 0x000fec0000010000 */
[----:B------:R-:W1:Y:S04]  /*24d0*/  LDS.128 R8, [R66] ;  /* 0x0000000042087984 */ /* 0x000e680000000c00 */
[----:B-1----:R1:W-:Y:S01]  /*24e0*/  @P1 STG.E.128 desc[UR14][R2.64], R8 ;  /* 0x0000000802001986 */ /* 0x0023e2000c101d0e */
[----:B------:R-:W-:Y:S05]  /*24f0*/  @!P0 EXIT ;  /* 0x000000000000894d */ /* 0x000fea0003800000 */
[----:B------:R-:W1:Y:S01]  /*2500*/  LDS.128 R64, [R66+0xa00] ;  /* 0x000a000042407984 */ /* 0x000e620000000c00 */
[----:B------:R-:W-:-:S04]  /*2510*/  VIADD R17, R17, 0x18000 ;  /* 0x0001800011117836 */ /* 0x000fc80000000000 */
[----:B------:R-:W-:-:S05]  /*2520*/  IMAD.WIDE R4, R17, 0x2, R4 ;  /* 0x0000000211047825 */ /* 0x000fca00078e0204 */
[----:B-1----:R-:W-:Y:S01]  /*2530*/  STG.E.128 desc[UR14][R4.64], R64 ;  /* 0x0000004004007986 */ /* 0x002fe2000c101d0e */
[----:B------:R-:W-:Y:S05]  /*2540*/  EXIT ;  /* 0x000000000000794d */ /* 0x000fea0003800000 */
.L_x_1:
[----:B------:R-:W-:-:S00]  /*2550*/  BRA `(.L_x_1) ;  /* 0xfffffffc00fc7947 */ /* 0x000fc0000383ffff */
[----:B------:R-:W-:-:S00]  /*2560*/  NOP ;  /* 0x0000000000007918 */ /* 0x000fc00000000000 */
        /* <DEDUP_REMOVED lines=9> */
.L_x_2:


//--------------------- .nv.shared.triton_mm      --------------------------
	.section	.nv.shared.triton_mm,"aw",@nobits
	.sectionflags	@""
	.align	16
	.zero		1024


//--------------------- .nv.constant0.triton_mm   --------------------------
	.section	.nv.constant0.triton_mm,"a",@progbits
	.sectionflags	@""
	.align	4
.nv.constant0.triton_mm:
	.zero		556
